	.headerflags	@"EF_CUDA_TEXMODE_UNIFIED EF_CUDA_64BIT_ADDRESS EF_CUDA_SM86 EF_CUDA_VIRTUAL_SM(EF_CUDA_SM86)"
	.elftype	@"ET_EXEC"


//--------------------- .nv.info                  --------------------------
	.section	.nv.info,"",@"SHT_CUDA_INFO"
	.align	4


	//----- nvinfo : EIATTR_REGCOUNT
	.align		4
        /*0000*/ 	.byte	0x04, 0x2f
        /*0002*/ 	.short	(.L_1 - .L_0)
	.align		4
.L_0:
        /*0004*/ 	.word	index@(triton_mm)
        /*0008*/ 	.word	0x000000e8


	//----- nvinfo : EIATTR_MAX_STACK_SIZE
	.align		4
.L_1:
        /*000c*/ 	.byte	0x04, 0x23
        /*000e*/ 	.short	(.L_3 - .L_2)
	.align		4
.L_2:
        /*0010*/ 	.word	index@(triton_mm)
        /*0014*/ 	.word	0x00000000


	//----- nvinfo : EIATTR_MIN_STACK_SIZE
	.align		4
.L_3:
        /*0018*/ 	.byte	0x04, 0x12
        /*001a*/ 	.short	(.L_5 - .L_4)
	.align		4
.L_4:
        /*001c*/ 	.word	index@(triton_mm)
        /*0020*/ 	.word	0x00000000


	//----- nvinfo : EIATTR_FRAME_SIZE
	.align		4
.L_5:
        /*0024*/ 	.byte	0x04, 0x11
        /*0026*/ 	.short	(.L_7 - .L_6)
	.align		4
.L_6:
        /*0028*/ 	.word	index@(triton_mm)
        /*002c*/ 	.word	0x00000000
.L_7:


//--------------------- .nv.info.triton_mm        --------------------------
	.section	.nv.info.triton_mm,"",@"SHT_CUDA_INFO"
	.align	4


	//----- nvinfo : EIATTR_CUDA_API_VERSION
	.align		4
        /*0000*/ 	.byte	0x04, 0x37
        /*0002*/ 	.short	(.L_9 - .L_8)
.L_8:
        /*0004*/ 	.word	0x0000007b


	//----- nvinfo : EIATTR_SW2861232_WAR
	.align		4
.L_9:
        /*0008*/ 	.byte	0x01, 0x35
	.zero		2


	//----- nvinfo : EIATTR_PARAM_CBANK
	.align		4
        /*000c*/ 	.byte	0x04, 0x0a
        /*000e*/ 	.short	(.L_11 - .L_10)
	.align		4
.L_10:
        /*0010*/ 	.word	index@(.nv.constant0.triton_mm)
        /*0014*/ 	.short	0x0160
        /*0016*/ 	.short	0x001c


	//----- nvinfo : EIATTR_CBANK_PARAM_SIZE
	.align		4
.L_11:
        /*0018*/ 	.byte	0x03, 0x19
        /*001a*/ 	.short	0x001c


	//----- nvinfo : EIATTR_KPARAM_INFO
	.align		4
        /*001c*/ 	.byte	0x04, 0x17
        /*001e*/ 	.short	(.L_13 - .L_12)
.L_12:
        /*0020*/ 	.word	0x00000000
        /*0024*/ 	.short	0x0003
        /*0026*/ 	.short	0x0018
        /*0028*/ 	.byte	0x00, 0xf0, 0x11, 0x00


	//----- nvinfo : EIATTR_KPARAM_INFO
	.align		4
.L_13:
        /*002c*/ 	.byte	0x04, 0x17
        /*002e*/ 	.short	(.L_15 - .L_14)
.L_14:
        /*0030*/ 	.word	0x00000000
        /*0034*/ 	.short	0x0002
        /*0036*/ 	.short	0x0010
        /*0038*/ 	.byte	0x00, 0xf0, 0x21, 0x00


	//----- nvinfo : EIATTR_KPARAM_INFO
	.align		4
.L_15:
        /*003c*/ 	.byte	0x04, 0x17
        /*003e*/ 	.short	(.L_17 - .L_16)
.L_16:
        /*0040*/ 	.word	0x00000000
        /*0044*/ 	.short	0x0001
        /*0046*/ 	.short	0x0008
        /*0048*/ 	.byte	0x00, 0xf0, 0x21, 0x00


	//----- nvinfo : EIATTR_KPARAM_INFO
	.align		4
.L_17:
        /*004c*/ 	.byte	0x04, 0x17
        /*004e*/ 	.short	(.L_19 - .L_18)
.L_18:
        /*0050*/ 	.word	0x00000000
        /*0054*/ 	.short	0x0000
        /*0056*/ 	.short	0x0000
        /*0058*/ 	.byte	0x00, 0xf0, 0x21, 0x00


	//----- nvinfo : EIATTR_MAXREG_COUNT
	.align		4
.L_19:
        /*005c*/ 	.byte	0x03, 0x1b
        /*005e*/ 	.short	0x00ff


	//----- nvinfo : EIATTR_EXIT_INSTR_OFFSETS
	.align		4
        /*0060*/ 	.byte	0x04, 0x1c
        /*0062*/ 	.short	(.L_21 - .L_20)


	//   ....[0]....
.L_20:
        /*0064*/ 	.word	0x00000040


	//   ....[1]....
        /*0068*/ 	.word	0x00015000


	//   ....[2]....
        /*006c*/ 	.word	0x00015050


	//----- nvinfo : EIATTR_MAX_THREADS
	.align		4
.L_21:
        /*0070*/ 	.byte	0x04, 0x05
        /*0072*/ 	.short	(.L_23 - .L_22)
.L_22:
        /*0074*/ 	.word	0x00000080
        /*0078*/ 	.word	0x00000001
        /*007c*/ 	.word	0x00000001
.L_23:


//--------------------- .nv.rel.action            --------------------------
	.section	.nv.rel.action,"",@"SHT_CUDA_RELOCINFO"
	.align	8
	.sectionentsize	8
        /*0000*/ 	.byte	0x73, 0x00, 0x00, 0x00, 0x00, 0x00, 0x00, 0x00, 0x00, 0x00, 0x00, 0x11, 0x25, 0x00, 0x05, 0x36


//--------------------- .nv.constant0.triton_mm   --------------------------
	.section	.nv.constant0.triton_mm,"a",@progbits
	.align	4
.nv.constant0.triton_mm:
	.zero		380


//--------------------- .text.triton_mm           --------------------------
	.section	.text.triton_mm,"ax",@progbits
	.sectionflags	@"SHF_BARRIERS=1"
	.sectioninfo	@"SHI_REGISTERS=232"
	.align	128
        .global         triton_mm
        .type           triton_mm,@function
        .size           triton_mm,(.L_x_3 - triton_mm)
        .other          triton_mm,@"STO_CUDA_ENTRY STV_DEFAULT"
triton_mm:
.text.triton_mm:
[----:B------:R-:W-:-:S02]  /*0000*/  MOV R1, c[0x0][0x28] ;  /* 0x00000a0000017a02 */ /* 0x000fc40000000f00 */
[----:B------:R-:W-:-:S05]  /*0010*/  MOV R4, c[0x0][0x178] ;  /* 0x00005e0000047a02 */ /* 0x000fca0000000f00 */
[----:B------:R-:W-:-:S05]  /*0020*/  IMAD R0, R4, 0x2260, RZ ;  /* 0x0000226004007824 */ /* 0x000fca00078e02ff */
[----:B------:R-:W-:-:S13]  /*0030*/  ISETP.NE.AND P0, PT, R0, RZ, PT ;  /* 0x000000ff0000720c */ /* 0x000fda0003f05270 */
[----:B------:R-:W-:Y:S05]  /*0040*/  @!P0 EXIT ;  /* 0x000000000000894d */ /* 0x000fea0003800000 */
[----:B------:R-:W1:Y:S01]  /*0050*/  S2R R8, SR_CTAID.X ;  /* 0x0000000000087919 */ /* 0x000e620000002500 */
[----:B------:R-:W-:Y:S01]  /*0060*/  IMAD R4, R4, 0x32, RZ ;  /* 0x0000003204047824 */ /* 0x000fe200078e02ff */
[----:B------:R-:W-:Y:S01]  /*0070*/  MOV R147, 0x4 ;  /* 0x0000000400937802 */ /* 0x000fe20000000f00 */
[----:B------:R-:W-:Y:S01]  /*0080*/  ULDC.64 UR10, c[0x0][0x118] ;  /* 0x00004600000a7ab9 */ /* 0x000fe20000000a00 */
[----:B------:R-:W2:Y:S01]  /*0090*/  S2R R19, SR_TID.X ;  /* 0x0000000000137919 */ /* 0x000ea20000002100 */
[----:B------:R-:W-:Y:S01]  /*00a0*/  CS2R R104, SRZ ;  /* 0x0000000000687805 */ /* 0x000fe2000001ff00 */
[----:B------:R-:W-:Y:S01]  /*00b0*/  IADD3 R0, R4, 0x3f, RZ ;  /* 0x0000003f04007810 */ /* 0x000fe20007ffe0ff */
[----:B------:R-:W-:Y:S01]  /*00c0*/  CS2R R106, SRZ ;  /* 0x00000000006a7805 */ /* 0x000fe2000001ff00 */
[----:B------:R-:W-:Y:S01]  /*00d0*/  IABS R49, R4 ;  /* 0x0000000400317213 */ /* 0x000fe20000000000 */
[----:B------:R-:W-:Y:S01]  /*00e0*/  CS2R R112, SRZ ;  /* 0x0000000000707805 */ /* 0x000fe2000001ff00 */
[----:B------:R-:W-:Y:S01]  /*00f0*/  SHF.R.S32.HI R3, RZ, 0x1f, R0 ;  /* 0x0000001fff037819 */ /* 0x000fe20000011400 */
[----:B------:R-:W-:Y:S01]  /*0100*/  CS2R R114, SRZ ;  /* 0x0000000000727805 */ /* 0x000fe2000001ff00 */
[----:B------:R-:W-:Y:S01]  /*0110*/  CS2R R116, SRZ ;  /* 0x0000000000747805 */ /* 0x000fe2000001ff00 */
[----:B------:R-:W-:Y:S01]  /*0120*/  CS2R R118, SRZ ;  /* 0x0000000000767805 */ /* 0x000fe2000001ff00 */
[----:B------:R-:W-:Y:S01]  /*0130*/  LEA.HI R3, R3, R0, RZ, 0x6 ;  /* 0x0000000003037211 */ /* 0x000fe200078f30ff */
[----:B------:R-:W-:Y:S01]  /*0140*/  CS2R R120, SRZ ;  /* 0x0000000000787805 */ /* 0x000fe2000001ff00 */
        /* <DEDUP_REMOVED lines=8> */
[C---:B-1----:R-:W-:Y:S01]  /*01d0*/  IMAD.HI R2, R8.reuse, 0x2aaaaaab, RZ ;  /* 0x2aaaaaab08027827 */ /* 0x042fe200078e02ff */
[----:B------:R-:W-:Y:S01]  /*01e0*/  ISETP.GE.AND P1, PT, R8, RZ, PT ;  /* 0x000000ff0800720c */ /* 0x000fe20003f26270 */
[----:B------:R-:W-:Y:S01]  /*01f0*/  CS2R R138, SRZ ;  /* 0x00000000008a7805 */ /* 0x000fe2000001ff00 */
[----:B------:R-:W-:-:S02]  /*0200*/  UMOV UR6, URZ ;  /* 0x0000003f00067c82 */ /* 0x000fc40008000000 */
[----:B------:R-:W-:Y:S01]  /*0210*/  SHF.R.U32.HI R5, RZ, 0x1f, R2 ;  /* 0x0000001fff057819 */ /* 0x000fe20000011602 */
[----:B------:R-:W-:Y:S02]  /*0220*/  UMOV UR7, URZ ;  /* 0x0000003f00077c82 */ /* 0x000fe40008000000 */
[----:B------:R-:W-:Y:S01]  /*0230*/  UMOV UR8, 0x20000 ;  /* 0x0002000000087882 */ /* 0x000fe20000000000 */
[----:B------:R-:W-:Y:S01]  /*0240*/  LEA.HI.SX32 R5, R2, R5, 0x1e ;  /* 0x0000000502057211 */ /* 0x000fe200078ff2ff */
[----:B------:R-:W-:Y:S02]  /*0250*/  UMOV UR4, URZ ;  /* 0x0000003f00047c82 */ /* 0x000fe40008000000 */
[----:B------:R-:W-:Y:S01]  /*0260*/  UPLOP3.LUT UP0, UPT, UPT, UPT, UPT, 0x80, 0x0 ;  /* 0x000000000000789c */ /* 0x000fe20003f0f070 */
[----:B------:R-:W-:Y:S01]  /*0270*/  SHF.L.U32 R0, R5, 0x3, RZ ;  /* 0x0000000305007819 */ /* 0x000fe200000006ff */
[----:B------:R-:W-:-:S03]  /*0280*/  UMOV UR5, URZ ;  /* 0x0000003f00057c82 */ /* 0x000fc60008000000 */
[----:B------:R-:W-:-:S04]  /*0290*/  LEA.HI.SX32 R3, R3, -R0, 0x1a ;  /* 0x8000000003037211 */ /* 0x000fc800078fd2ff */
[----:B------:R-:W-:-:S04]  /*02a0*/  IMNMX R6, R3, 0x8, PT ;  /* 0x0000000803067817 */ /* 0x000fc80003800200 */
[-C--:B------:R-:W-:Y:S02]  /*02b0*/  IABS R13, R6.reuse ;  /* 0x00000006000d7213 */ /* 0x080fe40000000000 */
[----:B------:R-:W-:Y:S02]  /*02c0*/  IABS R11, R6 ;  /* 0x00000006000b7213 */ /* 0x000fe40000000000 */
[----:B------:R-:W1:Y:S02]  /*02d0*/  I2F.RP R7, R13 ;  /* 0x0000000d00077306 */ /* 0x000e640000209400 */
[----:B------:R-:W-:-:S06]  /*02e0*/  IADD3 R15, RZ, -R11, RZ ;  /* 0x8000000bff0f7210 */ /* 0x000fcc0007ffe0ff */
[----:B-1----:R-:W1:Y:S02]  /*02f0*/  MUFU.RCP R7, R7 ;  /* 0x0000000700077308 */ /* 0x002e640000001000 */
[----:B-1----:R-:W-:-:S06]  /*0300*/  IADD3 R2, R7, 0xffffffe, RZ ;  /* 0x0ffffffe07027810 */ /* 0x002fcc0007ffe0ff */
[----:B------:R-:W1:Y:S08]  /*0310*/  I2F.RP R7, R49 ;  /* 0x0000003100077306 */ /* 0x000e700000209400 */
[----:B------:R3:W4:Y:S08]  /*0320*/  F2I.FTZ.U32.TRUNC.NTZ R3, R2 ;  /* 0x0000000200037305 */ /* 0x000730000021f000 */
[----:B-1----:R-:W1:Y:S01]  /*0330*/  MUFU.RCP R7, R7 ;  /* 0x0000000700077308 */ /* 0x002e620000001000 */
[----:B---3--:R-:W-:-:S02]  /*0340*/  MOV R2, RZ ;  /* 0x000000ff00027202 */ /* 0x008fc40000000f00 */
[----:B----4-:R-:W-:-:S05]  /*0350*/  IADD3 R10, RZ, -R3, RZ ;  /* 0x80000003ff0a7210 */ /* 0x010fca0007ffe0ff */
[----:B------:R-:W-:Y:S01]  /*0360*/  IMAD R9, R10, R13, RZ ;  /* 0x0000000d0a097224 */ /* 0x000fe200078e02ff */
[----:B------:R-:W-:Y:S02]  /*0370*/  IABS R10, R8 ;  /* 0x00000008000a7213 */ /* 0x000fe40000000000 */
[----:B-1----:R-:W-:Y:S01]  /*0380*/  IADD3 R11, R7, 0xffffffe, RZ ;  /* 0x0ffffffe070b7810 */ /* 0x002fe20007ffe0ff */
[----:B------:R-:W-:Y:S01]  /*0390*/  IMAD.HI.U32 R3, R3, R9, R2 ;  /* 0x0000000903037227 */ /* 0x000fe200078e0002 */
[----:B------:R-:W-:-:S05]  /*03a0*/  MOV R9, R10 ;  /* 0x0000000a00097202 */ /* 0x000fca0000000f00 */
[----:B------:R-:W-:-:S04]  /*03b0*/  IMAD.HI.U32 R2, R3, R9, RZ ;  /* 0x0000000903027227 */ /* 0x000fc800078e00ff */
[----:B------:R-:W-:Y:S02]  /*03c0*/  IMAD R2, R2, R15, R9 ;  /* 0x0000000f02027224 */ /* 0x000fe400078e0209 */
[----:B------:R-:W-:Y:S01]  /*03d0*/  IMAD R9, R5, -0x18, R8 ;  /* 0xffffffe805097824 */ /* 0x000fe200078e0208 */
[----:B------:R-:W-:Y:S02]  /*03e0*/  LOP3.LUT R5, RZ, R6, RZ, 0x33, !PT ;  /* 0x00000006ff057212 */ /* 0x000fe400078e33ff */
[----:B------:R-:W-:Y:S02]  /*03f0*/  ISETP.GT.U32.AND P0, PT, R13, R2, PT ;  /* 0x000000020d00720c */ /* 0x000fe40003f04070 */
[----:B------:R-:W-:-:S05]  /*0400*/  IABS R10, R9 ;  /* 0x00000009000a7213 */ /* 0x000fca0000000000 */
[----:B------:R-:W-:Y:S02]  /*0410*/  IMAD.HI.U32 R8, R3, R10, RZ ;  /* 0x0000000a03087227 */ /* 0x000fe400078e00ff */
[----:B------:R-:W1:Y:S02]  /*0420*/  F2I.FTZ.U32.TRUNC.NTZ R3, R11 ;  /* 0x0000000b00037305 */ /* 0x000e64000021f000 */
[----:B------:R-:W-:Y:S02]  /*0430*/  IMAD R10, R8, R15, R10 ;  /* 0x0000000f080a7224 */ /* 0x000fe400078e020a */
[----:B------:R-:W-:-:S03]  /*0440*/  @!P0 IADD3 R2, R2, -R13, RZ ;  /* 0x8000000d02028210 */ /* 0x000fc60007ffe0ff */
[C---:B------:R-:W-:Y:S02]  /*0450*/  ISETP.GT.U32.AND P2, PT, R13.reuse, R10, PT ;  /* 0x0000000a0d00720c */ /* 0x040fe40003f44070 */
[----:B------:R-:W-:Y:S02]  /*0460*/  ISETP.GT.U32.AND P0, PT, R13, R2, PT ;  /* 0x000000020d00720c */ /* 0x000fe40003f04070 */
[----:B-1----:R-:W-:-:S09]  /*0470*/  IADD3 R12, RZ, -R3, RZ ;  /* 0x80000003ff0c7210 */ /* 0x002fd20007ffe0ff */
[-C--:B------:R-:W-:Y:S02]  /*0480*/  @!P2 IADD3 R10, R10, -R13.reuse, RZ ;  /* 0x8000000d0a0aa210 */ /* 0x080fe40007ffe0ff */
[----:B------:R-:W-:Y:S02]  /*0490*/  @!P0 IADD3 R2, R2, -R13, RZ ;  /* 0x8000000d02028210 */ /* 0x000fe40007ffe0ff */
[----:B------:R-:W-:Y:S02]  /*04a0*/  ISETP.NE.AND P0, PT, R6, RZ, PT ;  /* 0x000000ff0600720c */ /* 0x000fe40003f05270 */
[----:B------:R-:W-:Y:S02]  /*04b0*/  @!P1 IADD3 R2, -R2, RZ, RZ ;  /* 0x000000ff02029210 */ /* 0x000fe40007ffe1ff */
[----:B------:R-:W-:Y:S02]  /*04c0*/  LOP3.LUT R6, R9, R6, RZ, 0x3c, !PT ;  /* 0x0000000609067212 */ /* 0x000fe400078e3cff */
[----:B------:R-:W-:-:S02]  /*04d0*/  SEL R7, R5, R2, !P0 ;  /* 0x0000000205077207 */ /* 0x000fc40004000000 */
[----:B--2---:R-:W-:Y:S02]  /*04e0*/  SHF.R.U32.HI R2, RZ, 0x5, R19 ;  /* 0x00000005ff027819 */ /* 0x004fe40000011613 */
[----:B------:R-:W-:Y:S02]  /*04f0*/  IADD3 R7, R0, R7, RZ ;  /* 0x0000000700077210 */ /* 0x000fe40007ffe0ff */
[----:B------:R-:W-:Y:S02]  /*0500*/  SGXT.U32 R9, R2, 0x2 ;  /* 0x000000020209781a */ /* 0x000fe40000000000 */
[----:B------:R-:W-:Y:S02]  /*0510*/  SHF.L.U32 R7, R7, 0x6, RZ ;  /* 0x0000000607077819 */ /* 0x000fe400000006ff */
[----:B------:R-:W-:Y:S02]  /*0520*/  IABS R2, R4 ;  /* 0x0000000400027213 */ /* 0x000fe40000000000 */
[----:B------:R-:W-:-:S02]  /*0530*/  MOV R0, R12 ;  /* 0x0000000c00007202 */ /* 0x000fc40000000f00 */
[----:B------:R-:W-:Y:S02]  /*0540*/  LOP3.LUT R14, R7, R9, RZ, 0xfc, !PT ;  /* 0x00000009070e7212 */ /* 0x000fe400078efcff */
[----:B------:R-:W-:Y:S01]  /*0550*/  IADD3 R39, RZ, -R2, RZ ;  /* 0x80000002ff277210 */ /* 0x000fe20007ffe0ff */
[----:B------:R-:W-:Y:S01]  /*0560*/  IMAD R11, R0, R49, RZ ;  /* 0x00000031000b7224 */ /* 0x000fe200078e02ff */
[----:B------:R-:W-:Y:S02]  /*0570*/  MOV R2, RZ ;  /* 0x000000ff00027202 */ /* 0x000fe40000000f00 */
[----:B------:R-:W-:Y:S02]  /*0580*/  IABS R0, R14 ;  /* 0x0000000e00007213 */ /* 0x000fe40000000000 */
[----:B------:R-:W-:Y:S01]  /*0590*/  ISETP.GE.U32.AND P1, PT, R10, R13, PT ;  /* 0x0000000d0a00720c */ /* 0x000fe20003f26070 */
[----:B------:R-:W-:Y:S01]  /*05a0*/  IMAD.HI.U32 R3, R3, R11, R2 ;  /* 0x0000000b03037227 */ /* 0x000fe200078e0002 */
[----:B------:R-:W-:-:S02]  /*05b0*/  MOV R2, R0 ;  /* 0x0000000000027202 */ /* 0x000fc40000000f00 */
[--C-:B------:R-:W-:Y:S02]  /*05c0*/  LOP3.LUT R13, R7, 0x8, R9.reuse, 0xfe, !PT ;  /* 0x00000008070d7812 */ /* 0x100fe400078efe09 */
[----:B------:R-:W-:Y:S01]  /*05d0*/  ISETP.GE.AND P3, PT, R6, RZ, PT ;  /* 0x000000ff0600720c */ /* 0x000fe20003f66270 */
[----:B------:R-:W-:Y:S01]  /*05e0*/  IMAD.HI.U32 R0, R3, R2, RZ ;  /* 0x0000000203007227 */ /* 0x000fe200078e00ff */
[----:B------:R-:W-:Y:S02]  /*05f0*/  @!P2 IADD3 R8, R8, 0x1, RZ ;  /* 0x000000010808a810 */ /* 0x000fe40007ffe0ff */
[----:B------:R-:W-:Y:S01]  /*0600*/  LOP3.LUT R11, R7, 0x4, R9, 0xfe, !PT ;  /* 0x00000004070b7812 */ /* 0x000fe200078efe09 */
[----:B------:R-:W-:Y:S01]  /*0610*/  IMAD R2, R0, R39, R2 ;  /* 0x0000002700027224 */ /* 0x000fe200078e0202 */
[----:B------:R-:W-:Y:S02]  /*0620*/  IABS R12, R13 ;  /* 0x0000000d000c7213 */ /* 0x000fe40000000000 */
[----:B------:R-:W-:-:S02]  /*0630*/  IABS R6, R11 ;  /* 0x0000000b00067213 */ /* 0x000fc40000000000 */
[----:B------:R-:W-:Y:S01]  /*0640*/  ISETP.GT.U32.AND P2, PT, R49, R2, PT ;  /* 0x000000023100720c */ /* 0x000fe20003f44070 */
[----:B------:R-:W-:Y:S01]  /*0650*/  IMAD.HI.U32 R10, R3, R12, RZ ;  /* 0x0000000c030a7227 */ /* 0x000fe200078e00ff */
[----:B------:R-:W-:Y:S02]  /*0660*/  @P1 IADD3 R8, R8, 0x1, RZ ;  /* 0x0000000108081810 */ /* 0x000fe40007ffe0ff */
[----:B------:R-:W-:Y:S01]  /*0670*/  ISETP.GE.AND P1, PT, R11, RZ, PT ;  /* 0x000000ff0b00720c */ /* 0x000fe20003f26270 */
[----:B------:R-:W-:Y:S01]  /*0680*/  IMAD.HI.U32 R0, R3, R6, RZ ;  /* 0x0000000603007227 */ /* 0x000fe200078e00ff */
[----:B------:R-:W-:Y:S02]  /*0690*/  @!P3 IADD3 R8, -R8, RZ, RZ ;  /* 0x000000ff0808b210 */ /* 0x000fe40007ffe1ff */
[C-C-:B------:R-:W-:Y:S01]  /*06a0*/  LOP3.LUT R11, R7.reuse, 0xc, R9.reuse, 0xfe, !PT ;  /* 0x0000000c070b7812 */ /* 0x140fe200078efe09 */
[-C--:B------:R-:W-:Y:S01]  /*06b0*/  IMAD R10, R10, R39.reuse, R12 ;  /* 0x000000270a0a7224 */ /* 0x080fe200078e020c */
[----:B------:R-:W-:Y:S01]  /*06c0*/  LOP3.LUT R15, R7, 0x10, R9, 0xfe, !PT ;  /* 0x00000010070f7812 */ /* 0x000fe200078efe09 */
[----:B------:R-:W-:Y:S01]  /*06d0*/  IMAD R6, R0, R39, R6 ;  /* 0x0000002700067224 */ /* 0x000fe200078e0206 */
[----:B------:R-:W-:-:S02]  /*06e0*/  SEL R0, R5, R8, !P0 ;  /* 0x0000000805007207 */ /* 0x000fc40004000000 */
[----:B------:R-:W-:Y:S02]  /*06f0*/  @!P2 IADD3 R2, R2, -R49, RZ ;  /* 0x800000310202a210 */ /* 0x000fe40007ffe0ff */
[C---:B------:R-:W-:Y:S02]  /*0700*/  ISETP.GT.U32.AND P6, PT, R49.reuse, R10, PT ;  /* 0x0000000a3100720c */ /* 0x040fe40003fc4070 */
[----:B------:R-:W-:Y:S02]  /*0710*/  IABS R8, R11 ;  /* 0x0000000b00087213 */ /* 0x000fe40000000000 */
[C---:B------:R-:W-:Y:S02]  /*0720*/  ISETP.GT.U32.AND P4, PT, R49.reuse, R2, PT ;  /* 0x000000023100720c */ /* 0x040fe40003f84070 */
[----:B------:R-:W-:Y:S01]  /*0730*/  ISETP.GT.U32.AND P5, PT, R49, R6, PT ;  /* 0x000000063100720c */ /* 0x000fe20003fa4070 */
[----:B------:R-:W-:Y:S01]  /*0740*/  IMAD.HI.U32 R5, R3, R8, RZ ;  /* 0x0000000803057227 */ /* 0x000fe200078e00ff */
[----:B------:R-:W-:-:S02]  /*0750*/  LOP3.LUT R17, R7, 0x14, R9, 0xfe, !PT ;  /* 0x0000001407117812 */ /* 0x000fc400078efe09 */
[----:B------:R-:W-:Y:S01]  /*0760*/  ISETP.GE.AND P0, PT, R14, RZ, PT ;  /* 0x000000ff0e00720c */ /* 0x000fe20003f06270 */
[----:B------:R-:W-:Y:S01]  /*0770*/  IMAD R8, R5, R39, R8 ;  /* 0x0000002705087224 */ /* 0x000fe200078e0208 */
[----:B------:R-:W-:Y:S02]  /*0780*/  IABS R14, R15 ;  /* 0x0000000f000e7213 */ /* 0x000fe40000000000 */
[----:B------:R-:W-:Y:S02]  /*0790*/  @!P6 IADD3 R10, R10, -R49, RZ ;  /* 0x800000310a0ae210 */ /* 0x000fe40007ffe0ff */
[----:B------:R-:W-:Y:S01]  /*07a0*/  IABS R16, R17 ;  /* 0x0000001100107213 */ /* 0x000fe20000000000 */
[----:B------:R-:W-:Y:S01]  /*07b0*/  IMAD.HI.U32 R5, R3, R14, RZ ;  /* 0x0000000e03057227 */ /* 0x000fe200078e00ff */
[----:B------:R-:W-:Y:S02]  /*07c0*/  @!P4 IADD3 R2, R2, -R49, RZ ;  /* 0x800000310202c210 */ /* 0x000fe40007ffe0ff */
[----:B------:R-:W-:Y:S01]  /*07d0*/  ISETP.GT.U32.AND P4, PT, R49, R8, PT ;  /* 0x000000083100720c */ /* 0x000fe20003f84070 */
[----:B------:R-:W-:Y:S01]  /*07e0*/  IMAD.HI.U32 R12, R3, R16, RZ ;  /* 0x00000010030c7227 */ /* 0x000fe200078e00ff */
[----:B------:R-:W-:-:S02]  /*07f0*/  ISETP.GT.U32.AND P2, PT, R49, R10, PT ;  /* 0x0000000a3100720c */ /* 0x000fc40003f44070 */
[----:B------:R-:W-:Y:S01]  /*0800*/  @!P5 IADD3 R6, R6, -R49, RZ ;  /* 0x800000310606d210 */ /* 0x000fe20007ffe0ff */
[-C--:B------:R-:W-:Y:S01]  /*0810*/  IMAD R12, R12, R39.reuse, R16 ;  /* 0x000000270c0c7224 */ /* 0x080fe200078e0210 */
[----:B------:R-:W-:Y:S01]  /*0820*/  ISETP.GE.AND P6, PT, R11, RZ, PT ;  /* 0x000000ff0b00720c */ /* 0x000fe20003fc6270 */
[----:B------:R-:W-:Y:S01]  /*0830*/  IMAD R11, R5, R39, R14 ;  /* 0x00000027050b7224 */ /* 0x000fe200078e020e */
[----:B------:R-:W-:Y:S02]  /*0840*/  ISETP.GT.U32.AND P5, PT, R49, R6, PT ;  /* 0x000000063100720c */ /* 0x000fe40003fa4070 */
[----:B------:R-:W-:Y:S02]  /*0850*/  MOV R5, R2 ;  /* 0x0000000200057202 */ /* 0x000fe40000000f00 */
[----:B------:R-:W-:Y:S02]  /*0860*/  LOP3.LUT R18, R7, 0x18, R9, 0xfe, !PT ;  /* 0x0000001807127812 */ /* 0x000fe400078efe09 */
[----:B------:R-:W-:-:S02]  /*0870*/  @!P4 IADD3 R8, R8, -R49, RZ ;  /* 0x800000310808c210 */ /* 0x000fc40007ffe0ff */
[----:B------:R-:W-:Y:S02]  /*0880*/  @!P2 IADD3 R10, R10, -R49, RZ ;  /* 0x800000310a0aa210 */ /* 0x000fe40007ffe0ff */
[----:B------:R-:W-:Y:S02]  /*0890*/  ISETP.GT.U32.AND P2, PT, R49, R12, PT ;  /* 0x0000000c3100720c */ /* 0x000fe40003f44070 */
[----:B------:R-:W-:Y:S02]  /*08a0*/  @!P0 IADD3 R5, -R5, RZ, RZ ;  /* 0x000000ff05058210 */ /* 0x000fe40007ffe1ff */
[----:B------:R-:W-:Y:S02]  /*08b0*/  LOP3.LUT R20, R7, 0x1c, R9, 0xfe, !PT ;  /* 0x0000001c07147812 */ /* 0x000fe400078efe09 */
[----:B------:R-:W-:Y:S02]  /*08c0*/  ISETP.GT.U32.AND P0, PT, R49, R8, PT ;  /* 0x000000083100720c */ /* 0x000fe40003f04070 */
[----:B------:R-:W-:-:S02]  /*08d0*/  IABS R14, R18 ;  /* 0x00000012000e7213 */ /* 0x000fc40000000000 */
[----:B------:R-:W-:Y:S02]  /*08e0*/  @!P5 IADD3 R6, R6, -R49, RZ ;  /* 0x800000310606d210 */ /* 0x000fe40007ffe0ff */
[----:B------:R-:W-:Y:S01]  /*08f0*/  IABS R16, R20 ;  /* 0x0000001400107213 */ /* 0x000fe20000000000 */
[----:B------:R-:W-:Y:S01]  /*0900*/  IMAD.HI.U32 R2, R3, R14, RZ ;  /* 0x0000000e03027227 */ /* 0x000fe200078e00ff */
[----:B------:R-:W-:Y:S02]  /*0910*/  ISETP.GT.U32.AND P5, PT, R49, R11, PT ;  /* 0x0000000b3100720c */ /* 0x000fe40003fa4070 */
[----:B------:R-:W-:Y:S01]  /*0920*/  ISETP.GE.AND P3, PT, R13, RZ, PT ;  /* 0x000000ff0d00720c */ /* 0x000fe20003f66270 */
[----:B------:R-:W-:Y:S01]  /*0930*/  IMAD.HI.U32 R13, R3, R16, RZ ;  /* 0x00000010030d7227 */ /* 0x000fe200078e00ff */
[-C--:B------:R-:W-:Y:S02]  /*0940*/  @!P2 IADD3 R12, R12, -R49.reuse, RZ ;  /* 0x800000310c0ca210 */ /* 0x080fe40007ffe0ff */
[----:B------:R-:W-:Y:S01]  /*0950*/  @!P0 IADD3 R8, R8, -R49, RZ ;  /* 0x8000003108088210 */ /* 0x000fe20007ffe0ff */
[-C--:B------:R-:W-:Y:S01]  /*0960*/  IMAD R2, R2, R39.reuse, R14 ;  /* 0x0000002702027224 */ /* 0x080fe200078e020e */
[----:B------:R-:W-:Y:S01]  /*0970*/  @!P1 IADD3 R6, -R6, RZ, RZ ;  /* 0x000000ff06069210 */ /* 0x000fe20007ffe1ff */
[----:B------:R-:W-:Y:S01]  /*0980*/  IMAD R14, R13, R39, R16 ;  /* 0x000000270d0e7224 */ /* 0x000fe200078e0210 */
[----:B------:R-:W-:-:S02]  /*0990*/  ISETP.GT.U32.AND P1, PT, R49, R12, PT ;  /* 0x0000000c3100720c */ /* 0x000fc40003f24070 */
[----:B------:R-:W-:Y:S02]  /*09a0*/  ISETP.GT.U32.AND P0, PT, R49, R2, PT ;  /* 0x000000023100720c */ /* 0x000fe40003f04070 */
[----:B------:R-:W-:Y:S02]  /*09b0*/  ISETP.GE.AND P4, PT, R15, RZ, PT ;  /* 0x000000ff0f00720c */ /* 0x000fe40003f86270 */
[----:B------:R-:W-:Y:S02]  /*09c0*/  @!P6 IADD3 R8, -R8, RZ, RZ ;  /* 0x000000ff0808e210 */ /* 0x000fe40007ffe1ff */
[----:B------:R-:W-:Y:S02]  /*09d0*/  @!P5 IADD3 R11, R11, -R49, RZ ;  /* 0x800000310b0bd210 */ /* 0x000fe40007ffe0ff */
[----:B------:R-:W-:Y:S02]  /*09e0*/  LOP3.LUT R15, R7, 0x20, R9, 0xfe, !PT ;  /* 0x00000020070f7812 */ /* 0x000fe400078efe09 */
[----:B------:R-:W-:-:S02]  /*09f0*/  ISETP.GT.U32.AND P6, PT, R49, R14, PT ;  /* 0x0000000e3100720c */ /* 0x000fc40003fc4070 */
[----:B------:R-:W-:Y:S02]  /*0a00*/  ISETP.GT.U32.AND P2, PT, R49, R11, PT ;  /* 0x0000000b3100720c */ /* 0x000fe40003f44070 */
[----:B------:R-:W-:Y:S02]  /*0a10*/  IABS R16, R15 ;  /* 0x0000000f00107213 */ /* 0x000fe40000000000 */
[----:B------:R-:W-:Y:S02]  /*0a20*/  ISETP.GE.AND P5, PT, R17, RZ, PT ;  /* 0x000000ff1100720c */ /* 0x000fe40003fa6270 */
[----:B------:R-:W-:Y:S01]  /*0a30*/  LOP3.LUT R17, R7, 0x24, R9, 0xfe, !PT ;  /* 0x0000002407117812 */ /* 0x000fe200078efe09 */
[----:B------:R-:W-:Y:S01]  /*0a40*/  IMAD.HI.U32 R13, R3, R16, RZ ;  /* 0x00000010030d7227 */ /* 0x000fe200078e00ff */
[-C--:B------:R-:W-:Y:S02]  /*0a50*/  @!P0 IADD3 R2, R2, -R49.reuse, RZ ;  /* 0x8000003102028210 */ /* 0x080fe40007ffe0ff */
[----:B------:R-:W-:-:S02]  /*0a60*/  @!P1 IADD3 R12, R12, -R49, RZ ;  /* 0x800000310c0c9210 */ /* 0x000fc40007ffe0ff */
[----:B------:R-:W-:Y:S01]  /*0a70*/  ISETP.GE.AND P1, PT, R15, RZ, PT ;  /* 0x000000ff0f00720c */ /* 0x000fe20003f26270 */
[----:B------:R-:W-:Y:S01]  /*0a80*/  IMAD R15, R13, R39, R16 ;  /* 0x000000270d0f7224 */ /* 0x000fe200078e0210 */
[----:B------:R-:W-:Y:S02]  /*0a90*/  @!P6 IADD3 R14, R14, -R49, RZ ;  /* 0x800000310e0ee210 */ /* 0x000fe40007ffe0ff */
[----:B------:R-:W-:Y:S02]  /*0aa0*/  IABS R16, R17 ;  /* 0x0000001100107213 */ /* 0x000fe40000000000 */
[----:B------:R-:W-:Y:S02]  /*0ab0*/  ISETP.GT.U32.AND P6, PT, R49, R2, PT ;  /* 0x000000023100720c */ /* 0x000fe40003fc4070 */
[----:B------:R-:W-:Y:S01]  /*0ac0*/  @!P2 IADD3 R11, R11, -R49, RZ ;  /* 0x800000310b0ba210 */ /* 0x000fe20007ffe0ff */
[----:B------:R-:W-:Y:S01]  /*0ad0*/  IMAD.HI.U32 R13, R3, R16, RZ ;  /* 0x00000010030d7227 */ /* 0x000fe200078e00ff */
[----:B------:R-:W-:-:S02]  /*0ae0*/  @!P5 IADD3 R12, -R12, RZ, RZ ;  /* 0x000000ff0c0cd210 */ /* 0x000fc40007ffe1ff */
[----:B------:R-:W-:Y:S01]  /*0af0*/  @!P4 IADD3 R11, -R11, RZ, RZ ;  /* 0x000000ff0b0bc210 */ /* 0x000fe20007ffe1ff */
[----:B------:R-:W-:Y:S01]  /*0b00*/  IMAD R16, R13, R39, R16 ;  /* 0x000000270d107224 */ /* 0x000fe200078e0210 */
[C---:B------:R-:W-:Y:S02]  /*0b10*/  ISETP.GT.U32.AND P4, PT, R49.reuse, R14, PT ;  /* 0x0000000e3100720c */ /* 0x040fe40003f84070 */
[----:B------:R-:W-:Y:S02]  /*0b20*/  ISETP.GT.U32.AND P5, PT, R49, R15, PT ;  /* 0x0000000f3100720c */ /* 0x000fe40003fa4070 */
[----:B------:R-:W-:Y:S02]  /*0b30*/  ISETP.GE.AND P0, PT, R17, RZ, PT ;  /* 0x000000ff1100720c */ /* 0x000fe40003f06270 */
[----:B------:R-:W-:Y:S02]  /*0b40*/  @!P6 IADD3 R2, R2, -R49, RZ ;  /* 0x800000310202e210 */ /* 0x000fe40007ffe0ff */
[----:B------:R-:W-:-:S02]  /*0b50*/  LOP3.LUT R17, R7, 0x28, R9, 0xfe, !PT ;  /* 0x0000002807117812 */ /* 0x000fc400078efe09 */
[----:B------:R-:W-:Y:S02]  /*0b60*/  ISETP.GT.U32.AND P6, PT, R49, R16, PT ;  /* 0x000000103100720c */ /* 0x000fe40003fc4070 */
[----:B------:R-:W-:Y:S02]  /*0b70*/  SHF.L.U32 R0, R0, 0x6, RZ ;  /* 0x0000000600007819 */ /* 0x000fe400000006ff */
[----:B------:R-:W-:Y:S02]  /*0b80*/  ISETP.GE.AND P2, PT, R20, RZ, PT ;  /* 0x000000ff1400720c */ /* 0x000fe40003f46270 */
[----:B------:R-:W-:Y:S02]  /*0b90*/  IABS R22, R17 ;  /* 0x0000001100167213 */ /* 0x000fe40000000000 */
[----:B------:R-:W-:Y:S02]  /*0ba0*/  LOP3.LUT R51, R0, R9, RZ, 0xfc, !PT ;  /* 0x0000000900337212 */ /* 0x000fe400078efcff */
[----:B------:R-:W-:-:S02]  /*0bb0*/  @!P4 IADD3 R14, R14, -R49, RZ ;  /* 0x800000310e0ec210 */ /* 0x000fc40007ffe0ff */
[----:B------:R-:W-:Y:S01]  /*0bc0*/  ISETP.GE.AND P4, PT, R17, RZ, PT ;  /* 0x000000ff1100720c */ /* 0x000fe20003f86270 */
[----:B------:R-:W-:Y:S01]  /*0bd0*/  IMAD.HI.U32 R17, R3, R22, RZ ;  /* 0x0000001603117227 */ /* 0x000fe200078e00ff */
[-C--:B------:R-:W-:Y:S02]  /*0be0*/  @!P5 IADD3 R15, R15, -R49.reuse, RZ ;  /* 0x800000310f0fd210 */ /* 0x080fe40007ffe0ff */
[----:B------:R-:W-:Y:S01]  /*0bf0*/  @!P3 IADD3 R10, -R10, RZ, RZ ;  /* 0x000000ff0a0ab210 */ /* 0x000fe20007ffe1ff */
[----:B------:R-:W-:Y:S01]  /*0c00*/  IMAD.HI R13, R51, 0x2e8ba2e9, RZ ;  /* 0x2e8ba2e9330d7827 */ /* 0x000fe200078e02ff */
[----:B------:R-:W-:Y:S02]  /*0c10*/  ISETP.GE.AND P3, PT, R18, RZ, PT ;  /* 0x000000ff1200720c */ /* 0x000fe40003f66270 */
[----:B------:R-:W-:Y:S01]  /*0c20*/  @!P6 IADD3 R16, R16, -R49, RZ ;  /* 0x800000311010e210 */ /* 0x000fe20007ffe0ff */
[----:B------:R-:W-:Y:S01]  /*0c30*/  IMAD R17, R17, R39, R22 ;  /* 0x0000002711117224 */ /* 0x000fe200078e0216 */
[----:B------:R-:W-:-:S02]  /*0c40*/  LOP3.LUT R18, R7, 0x2c, R9, 0xfe, !PT ;  /* 0x0000002c07127812 */ /* 0x000fc400078efe09 */
[C---:B------:R-:W-:Y:S02]  /*0c50*/  ISETP.GT.U32.AND P6, PT, R49.reuse, R15, PT ;  /* 0x0000000f3100720c */ /* 0x040fe40003fc4070 */
[----:B------:R-:W-:Y:S02]  /*0c60*/  SHF.R.U32.HI R20, RZ, 0x1f, R13 ;  /* 0x0000001fff147819 */ /* 0x000fe4000001160d */
[----:B------:R-:W-:Y:S02]  /*0c70*/  @!P2 IADD3 R14, -R14, RZ, RZ ;  /* 0x000000ff0e0ea210 */ /* 0x000fe40007ffe1ff */
[----:B------:R-:W-:Y:S02]  /*0c80*/  IABS R24, R18 ;  /* 0x0000001200187213 */ /* 0x000fe40000000000 */
[----:B------:R-:W-:Y:S02]  /*0c90*/  ISETP.GT.U32.AND P2, PT, R49, R17, PT ;  /* 0x000000113100720c */ /* 0x000fe40003f44070 */
[----:B------:R-:W-:-:S02]  /*0ca0*/  LOP3.LUT R38, R0, 0x4, R9, 0xfe, !PT ;  /* 0x0000000400267812 */ /* 0x000fc400078efe09 */
[----:B------:R-:W-:Y:S02]  /*0cb0*/  LEA.HI.SX32 R20, R13, R20, 0x1b ;  /* 0x000000140d147211 */ /* 0x000fe400078fdaff */
[----:B------:R-:W-:Y:S01]  /*0cc0*/  MOV R13, R2 ;  /* 0x00000002000d7202 */ /* 0x000fe20000000f00 */
[----:B------:R-:W-:Y:S01]  /*0cd0*/  IMAD.HI R2, R38, 0x2e8ba2e9, RZ ;  /* 0x2e8ba2e926027827 */ /* 0x000fe200078e02ff */
[----:B------:R-:W-:Y:S02]  /*0ce0*/  ISETP.GE.AND P5, PT, R18, RZ, PT ;  /* 0x000000ff1200720c */ /* 0x000fe40003fa6270 */
[--C-:B------:R-:W-:Y:S01]  /*0cf0*/  LOP3.LUT R53, R0, 0x8, R9.reuse, 0xfe, !PT ;  /* 0x0000000800357812 */ /* 0x100fe200078efe09 */
[----:B------:R-:W-:Y:S01]  /*0d00*/  IMAD.HI.U32 R18, R3, R24, RZ ;  /* 0x0000001803127227 */ /* 0x000fe200078e00ff */
[----:B------:R-:W-:Y:S02]  /*0d10*/  LOP3.LUT R21, R7, 0x30, R9, 0xfe, !PT ;  /* 0x0000003007157812 */ /* 0x000fe400078efe09 */
[----:B------:R-:W-:Y:S01]  /*0d20*/  @!P3 IADD3 R13, -R13, RZ, RZ ;  /* 0x000000ff0d0db210 */ /* 0x000fe20007ffe1ff */
[----:B------:R-:W-:Y:S01]  /*0d30*/  IMAD R18, R18, R39, R24 ;  /* 0x0000002712127224 */ /* 0x000fe200078e0218 */
[----:B------:R-:W-:Y:S01]  /*0d40*/  ISETP.GT.U32.AND P3, PT, R49, R16, PT ;  /* 0x000000103100720c */ /* 0x000fe20003f64070 */
[----:B------:R-:W-:Y:S01]  /*0d50*/  IMAD.HI R22, R53, 0x2e8ba2e9, RZ ;  /* 0x2e8ba2e935167827 */ /* 0x000fe200078e02ff */
[----:B------:R-:W-:-:S02]  /*0d60*/  @!P6 IADD3 R15, R15, -R49, RZ ;  /* 0x800000310f0fe210 */ /* 0x000fc40007ffe0ff */
[----:B------:R-:W-:Y:S02]  /*0d70*/  ISETP.GE.AND P6, PT, R21, RZ, PT ;  /* 0x000000ff1500720c */ /* 0x000fe40003fc6270 */
[----:B------:R-:W-:Y:S02]  /*0d80*/  IABS R28, R21 ;  /* 0x00000015001c7213 */ /* 0x000fe40000000000 */
[----:B------:R-:W-:Y:S02]  /*0d90*/  SHF.R.U32.HI R21, RZ, 0x1f, R2 ;  /* 0x0000001fff157819 */ /* 0x000fe40000011602 */
[----:B------:R-:W-:Y:S02]  /*0da0*/  @!P2 IADD3 R17, R17, -R49, RZ ;  /* 0x800000311111a210 */ /* 0x000fe40007ffe0ff */
[----:B------:R-:W-:Y:S02]  /*0db0*/  ISETP.GT.U32.AND P2, PT, R49, R18, PT ;  /* 0x000000123100720c */ /* 0x000fe40003f44070 */
[----:B------:R-:W-:Y:S01]  /*0dc0*/  LEA.HI.SX32 R25, R2, R21, 0x1b ;  /* 0x0000001502197211 */ /* 0x000fe200078fdaff */
[----:B------:R-:W-:Y:S01]  /*0dd0*/  IMAD.HI.U32 R2, R3, R28, RZ ;  /* 0x0000001c03027227 */ /* 0x000fe200078e00ff */
[----:B------:R-:W-:-:S02]  /*0de0*/  SHF.R.U32.HI R21, RZ, 0x1f, R22 ;  /* 0x0000001fff157819 */ /* 0x000fc40000011616 */
[----:B------:R-:W-:Y:S01]  /*0df0*/  @!P3 IADD3 R16, R16, -R49, RZ ;  /* 0x800000311010b210 */ /* 0x000fe20007ffe0ff */
[----:B------:R-:W-:Y:S01]  /*0e00*/  IMAD R25, R25, -0xb0, R38 ;  /* 0xffffff5019197824 */ /* 0x000fe200078e0226 */
[----:B------:R-:W-:Y:S01]  /*0e10*/  LEA.HI.SX32 R26, R22, R21, 0x1b ;  /* 0x00000015161a7211 */ /* 0x000fe200078fdaff */
[----:B------:R-:W-:Y:S01]  /*0e20*/  IMAD R21, R2, R39, R28 ;  /* 0x0000002702157224 */ /* 0x000fe200078e021c */
[--C-:B------:R-:W-:Y:S02]  /*0e30*/  LOP3.LUT R40, R0, 0xc, R9.reuse, 0xfe, !PT ;  /* 0x0000000c00287812 */ /* 0x100fe400078efe09 */
[----:B------:R-:W-:Y:S01]  /*0e40*/  LOP3.LUT R24, R7, 0x34, R9, 0xfe, !PT ;  /* 0x0000003407187812 */ /* 0x000fe200078efe09 */
[----:B------:R-:W-:Y:S01]  /*0e50*/  IMAD R26, R26, -0xb0, R53 ;  /* 0xffffff501a1a7824 */ /* 0x000fe200078e0235 */
[----:B------:R-:W-:Y:S01]  /*0e60*/  @!P0 IADD3 R16, -R16, RZ, RZ ;  /* 0x000000ff10108210 */ /* 0x000fe20007ffe1ff */
[----:B------:R-:W-:Y:S01]  /*0e70*/  IMAD.HI R23, R40, 0x2e8ba2e9, RZ ;  /* 0x2e8ba2e928177827 */ /* 0x000fe200078e02ff */
[----:B------:R-:W-:-:S02]  /*0e80*/  ISETP.GT.U32.AND P0, PT, R49, R21, PT ;  /* 0x000000153100720c */ /* 0x000fc40003f04070 */
[----:B------:R-:W-:Y:S02]  /*0e90*/  @!P2 IADD3 R18, R18, -R49, RZ ;  /* 0x800000311212a210 */ /* 0x000fe40007ffe0ff */
[----:B------:R-:W-:Y:S02]  /*0ea0*/  IABS R30, R24 ;  /* 0x00000018001e7213 */ /* 0x000fe40000000000 */
[----:B------:R-:W-:Y:S02]  /*0eb0*/  ISETP.GT.U32.AND P2, PT, R49, R17, PT ;  /* 0x000000113100720c */ /* 0x000fe40003f44070 */
[----:B------:R-:W-:Y:S01]  /*0ec0*/  ISETP.GE.AND P3, PT, R24, RZ, PT ;  /* 0x000000ff1800720c */ /* 0x000fe20003f66270 */
[----:B------:R-:W-:Y:S01]  /*0ed0*/  IMAD.HI.U32 R2, R3, R30, RZ ;  /* 0x0000001e03027227 */ /* 0x000fe200078e00ff */
[----:B------:R-:W-:Y:S02]  /*0ee0*/  SHF.R.U32.HI R24, RZ, 0x1f, R23 ;  /* 0x0000001fff187819 */ /* 0x000fe40000011617 */
[----:B------:R-:W-:Y:S01]  /*0ef0*/  LOP3.LUT R55, R0, 0x10, R9, 0xfe, !PT ;  /* 0x0000001000377812 */ /* 0x000fe200078efe09 */
[----:B------:R-:W-:Y:S01]  /*0f00*/  IMAD R22, R2, R39, R30 ;  /* 0x0000002702167224 */ /* 0x000fe200078e021e */
[----:B------:R-:W-:-:S02]  /*0f10*/  LEA.HI.SX32 R27, R23, R24, 0x1b ;  /* 0x00000018171b7211 */ /* 0x000fc400078fdaff */
[--C-:B------:R-:W-:Y:S01]  /*0f20*/  LOP3.LUT R23, R7, 0x38, R9.reuse, 0xfe, !PT ;  /* 0x0000003807177812 */ /* 0x100fe200078efe09 */
[----:B------:R-:W-:Y:S01]  /*0f30*/  IMAD.HI R2, R55, 0x2e8ba2e9, RZ ;  /* 0x2e8ba2e937027827 */ /* 0x000fe200078e02ff */
[-C--:B------:R-:W-:Y:S02]  /*0f40*/  @!P0 IADD3 R21, R21, -R49.reuse, RZ ;  /* 0x8000003115158210 */ /* 0x080fe40007ffe0ff */
[----:B------:R-:W-:Y:S01]  /*0f50*/  LOP3.LUT R42, R0, 0x14, R9, 0xfe, !PT ;  /* 0x00000014002a7812 */ /* 0x000fe200078efe09 */
[----:B------:R-:W-:Y:S01]  /*0f60*/  IMAD R27, R27, -0xb0, R40 ;  /* 0xffffff501b1b7824 */ /* 0x000fe200078e0228 */
[----:B------:R-:W-:Y:S02]  /*0f70*/  @!P2 IADD3 R17, R17, -R49, RZ ;  /* 0x800000311111a210 */ /* 0x000fe40007ffe0ff */
[----:B------:R-:W-:Y:S01]  /*0f80*/  ISETP.GE.AND P2, PT, R23, RZ, PT ;  /* 0x000000ff1700720c */ /* 0x000fe20003f46270 */
[----:B------:R-:W-:Y:S01]  /*0f90*/  IMAD.HI R24, R42, 0x2e8ba2e9, RZ ;  /* 0x2e8ba2e92a187827 */ /* 0x000fe200078e02ff */
[----:B------:R-:W-:-:S02]  /*0fa0*/  IABS R32, R23 ;  /* 0x0000001700207213 */ /* 0x000fc40000000000 */
[----:B------:R-:W-:Y:S02]  /*0fb0*/  SHF.R.U32.HI R23, RZ, 0x1f, R2 ;  /* 0x0000001fff177819 */ /* 0x000fe40000011602 */
[----:B------:R-:W-:Y:S02]  /*0fc0*/  ISETP.GT.U32.AND P0, PT, R49, R21, PT ;  /* 0x000000153100720c */ /* 0x000fe40003f04070 */
[----:B------:R-:W-:Y:S01]  /*0fd0*/  LEA.HI.SX32 R28, R2, R23, 0x1b ;  /* 0x00000017021c7211 */ /* 0x000fe200078fdaff */
[----:B------:R-:W-:Y:S01]  /*0fe0*/  IMAD.HI.U32 R2, R3, R32, RZ ;  /* 0x0000002003027227 */ /* 0x000fe200078e00ff */
[----:B------:R-:W-:Y:S02]  /*0ff0*/  SHF.R.U32.HI R29, RZ, 0x1f, R24 ;  /* 0x0000001fff1d7819 */ /* 0x000fe40000011618 */
[----:B------:R-:W-:Y:S01]  /*1000*/  LOP3.LUT R46, R0, 0x1c, R9, 0xfe, !PT ;  /* 0x0000001c002e7812 */ /* 0x000fe200078efe09 */
[----:B------:R-:W-:Y:S01]  /*1010*/  IMAD R23, R2, R39, R32 ;  /* 0x0000002702177224 */ /* 0x000fe200078e0220 */
[----:B------:R-:W-:Y:S01]  /*1020*/  LEA.HI.SX32 R29, R24, R29, 0x1b ;  /* 0x0000001d181d7211 */ /* 0x000fe200078fdaff */
[----:B------:R-:W-:Y:S01]  /*1030*/  IMAD R28, R28, -0xb0, R55 ;  /* 0xffffff501c1c7824 */ /* 0x000fe200078e0237 */
[----:B------:R-:W-:-:S02]  /*1040*/  SHF.R.U32.HI R24, RZ, 0x4, R19 ;  /* 0x00000004ff187819 */ /* 0x000fc40000011613 */
[----:B------:R-:W-:Y:S01]  /*1050*/  @!P1 IADD3 R15, -R15, RZ, RZ ;  /* 0x000000ff0f0f9210 */ /* 0x000fe20007ffe1ff */
[----:B------:R-:W-:Y:S01]  /*1060*/  IMAD R29, R29, -0xb0, R42 ;  /* 0xffffff501d1d7824 */ /* 0x000fe200078e022a */
[----:B------:R-:W-:Y:S02]  /*1070*/  @!P0 IADD3 R21, R21, -R49, RZ ;  /* 0x8000003115158210 */ /* 0x000fe40007ffe0ff */
[----:B------:R-:W-:Y:S02]  /*1080*/  ISETP.GT.U32.AND P0, PT, R49, R23, PT ;  /* 0x000000173100720c */ /* 0x000fe40003f04070 */
[----:B------:R-:W-:Y:S02]  /*1090*/  SGXT.U32 R2, R24, 0x3 ;  /* 0x000000031802781a */ /* 0x000fe40000000000 */
[C---:B------:R-:W-:Y:S02]  /*10a0*/  LOP3.LUT R33, R7.reuse, 0x3c, R9, 0xfe, !PT ;  /* 0x0000003c07217812 */ /* 0x040fe400078efe09 */
[----:B------:R-:W-:Y:S01]  /*10b0*/  LOP3.LUT R2, R7, R2, RZ, 0xfc, !PT ;  /* 0x0000000207027212 */ /* 0x000fe200078efcff */
[----:B------:R-:W-:Y:S01]  /*10c0*/  IMAD.HI R7, R46, 0x2e8ba2e9, RZ ;  /* 0x2e8ba2e92e077827 */ /* 0x000fe200078e02ff */
[----:B------:R-:W-:-:S02]  /*10d0*/  ISETP.GT.U32.AND P1, PT, R49, R18, PT ;  /* 0x000000123100720c */ /* 0x000fc40003f24070 */
[----:B------:R-:W-:Y:S02]  /*10e0*/  IABS R36, R33 ;  /* 0x0000002100247213 */ /* 0x000fe40000000000 */
[----:B------:R-:W-:Y:S02]  /*10f0*/  SHF.R.U32.HI R24, RZ, 0x1f, R7 ;  /* 0x0000001fff187819 */ /* 0x000fe40000011607 */
[----:B------:R-:W-:Y:S02]  /*1100*/  @!P0 IADD3 R23, R23, -R49, RZ ;  /* 0x8000003117178210 */ /* 0x000fe40007ffe0ff */
[----:B------:R-:W-:Y:S02]  /*1110*/  LEA.HI.SX32 R7, R7, R24, 0x1b ;  /* 0x0000001807077211 */ /* 0x000fe400078fdaff */
[----:B------:R-:W-:Y:S02]  /*1120*/  MOV R24, R36 ;  /* 0x0000002400187202 */ /* 0x000fe40000000f00 */
[----:B------:R-:W-:-:S02]  /*1130*/  ISETP.GT.U32.AND P0, PT, R49, R23, PT ;  /* 0x000000173100720c */ /* 0x000fc40003f04070 */
[----:B------:R-:W-:Y:S01]  /*1140*/  @!P1 IADD3 R18, R18, -R49, RZ ;  /* 0x8000003112129210 */ /* 0x000fe20007ffe0ff */
[----:B------:R-:W-:Y:S01]  /*1150*/  IMAD.HI.U32 R3, R3, R24, RZ ;  /* 0x0000001803037227 */ /* 0x000fe200078e00ff */
[----:B------:R-:W-:Y:S02]  /*1160*/  ISETP.GT.U32.AND P1, PT, R49, R22, PT ;  /* 0x000000163100720c */ /* 0x000fe40003f24070 */
[C-C-:B------:R-:W-:Y:S01]  /*1170*/  LOP3.LUT R44, R0.reuse, 0x18, R9.reuse, 0xfe, !PT ;  /* 0x00000018002c7812 */ /* 0x140fe200078efe09 */
[----:B------:R-:W-:Y:S01]  /*1180*/  IMAD R3, R3, R39, R24 ;  /* 0x0000002703037224 */ /* 0x000fe200078e0218 */
[C-C-:B------:R-:W-:Y:S02]  /*1190*/  LOP3.LUT R48, R0.reuse, 0x20, R9.reuse, 0xfe, !PT ;  /* 0x0000002000307812 */ /* 0x140fe400078efe09 */
[--C-:B------:R-:W-:Y:S01]  /*11a0*/  LOP3.LUT R54, R0, 0x2c, R9.reuse, 0xfe, !PT ;  /* 0x0000002c00367812 */ /* 0x100fe200078efe09 */
[----:B------:R-:W-:Y:S01]  /*11b0*/  IMAD.HI R30, R44, 0x2e8ba2e9, RZ ;  /* 0x2e8ba2e92c1e7827 */ /* 0x000fe200078e02ff */
[----:B------:R-:W-:-:S02]  /*11c0*/  LOP3.LUT R50, R0, 0x24, R9, 0xfe, !PT ;  /* 0x0000002400327812 */ /* 0x000fc400078efe09 */
[----:B------:R-:W-:Y:S01]  /*11d0*/  @!P0 IADD3 R23, R23, -R49, RZ ;  /* 0x8000003117178210 */ /* 0x000fe20007ffe0ff */
[----:B------:R-:W-:Y:S01]  /*11e0*/  IMAD.HI R24, R54, 0x2e8ba2e9, RZ ;  /* 0x2e8ba2e936187827 */ /* 0x000fe200078e02ff */
[C---:B------:R-:W-:Y:S02]  /*11f0*/  ISETP.GT.U32.AND P0, PT, R49.reuse, R3, PT ;  /* 0x000000033100720c */ /* 0x040fe40003f04070 */
[----:B------:R-:W-:Y:S01]  /*1200*/  @!P1 IADD3 R22, R22, -R49, RZ ;  /* 0x8000003116169210 */ /* 0x000fe20007ffe0ff */
[----:B------:R-:W-:Y:S01]  /*1210*/  IMAD.HI R32, R50, 0x2e8ba2e9, RZ ;  /* 0x2e8ba2e932207827 */ /* 0x000fe200078e02ff */
[----:B------:R-:W-:Y:S02]  /*1220*/  SHF.R.U32.HI R31, RZ, 0x1f, R30 ;  /* 0x0000001fff1f7819 */ /* 0x000fe4000001161e */
[----:B------:R-:W-:Y:S02]  /*1230*/  ISETP.GT.U32.AND P1, PT, R49, R22, PT ;  /* 0x000000163100720c */ /* 0x000fe40003f24070 */
[----:B------:R-:W-:Y:S01]  /*1240*/  LEA.HI.SX32 R31, R30, R31, 0x1b ;  /* 0x0000001f1e1f7211 */ /* 0x000fe200078fdaff */
[----:B------:R-:W-:Y:S01]  /*1250*/  IMAD.HI R30, R48, 0x2e8ba2e9, RZ ;  /* 0x2e8ba2e9301e7827 */ /* 0x000fe200078e02ff */
[----:B------:R-:W-:-:S02]  /*1260*/  LOP3.LUT R52, R0, 0x28, R9, 0xfe, !PT ;  /* 0x0000002800347812 */ /* 0x000fc400078efe09 */
[----:B------:R-:W-:Y:S01]  /*1270*/  LOP3.LUT R56, R0, 0x30, R9, 0xfe, !PT ;  /* 0x0000003000387812 */ /* 0x000fe200078efe09 */
[----:B------:R-:W-:Y:S01]  /*1280*/  IMAD R31, R31, -0xb0, R44 ;  /* 0xffffff501f1f7824 */ /* 0x000fe200078e022c */
[----:B------:R-:W-:Y:S01]  /*1290*/  @!P0 IADD3 R3, R3, -R49, RZ ;  /* 0x8000003103038210 */ /* 0x000fe20007ffe0ff */
[----:B------:R-:W-:Y:S01]  /*12a0*/  IMAD.HI R34, R52, 0x2e8ba2e9, RZ ;  /* 0x2e8ba2e934227827 */ /* 0x000fe200078e02ff */
[----:B------:R-:W-:Y:S02]  /*12b0*/  SHF.R.U32.HI R39, RZ, 0x1f, R24 ;  /* 0x0000001fff277819 */ /* 0x000fe40000011618 */
[----:B------:R-:W-:Y:S02]  /*12c0*/  ISETP.GT.U32.AND P0, PT, R49, R3, PT ;  /* 0x000000033100720c */ /* 0x000fe40003f04070 */
[----:B------:R-:W-:Y:S02]  /*12d0*/  @!P1 IADD3 R22, R22, -R49, RZ ;  /* 0x8000003116169210 */ /* 0x000fe40007ffe0ff */
[----:B------:R-:W-:-:S02]  /*12e0*/  ISETP.GE.AND P1, PT, R33, RZ, PT ;  /* 0x000000ff2100720c */ /* 0x000fc40003f26270 */
[----:B------:R-:W-:Y:S02]  /*12f0*/  SHF.R.U32.HI R33, RZ, 0x1f, R30 ;  /* 0x0000001fff217819 */ /* 0x000fe4000001161e */
[----:B------:R-:W-:Y:S02]  /*1300*/  SHF.R.U32.HI R35, RZ, 0x1f, R32 ;  /* 0x0000001fff237819 */ /* 0x000fe40000011620 */
[----:B------:R-:W-:Y:S01]  /*1310*/  LEA.HI.SX32 R33, R30, R33, 0x1b ;  /* 0x000000211e217211 */ /* 0x000fe200078fdaff */
[----:B------:R-:W-:Y:S01]  /*1320*/  IMAD.HI R30, R56, 0x2e8ba2e9, RZ ;  /* 0x2e8ba2e9381e7827 */ /* 0x000fe200078e02ff */
[----:B------:R-:W-:Y:S02]  /*1330*/  LOP3.LUT R58, R0, 0x34, R9, 0xfe, !PT ;  /* 0x00000034003a7812 */ /* 0x000fe400078efe09 */
[----:B------:R-:W-:Y:S01]  /*1340*/  @!P0 IADD3 R3, R3, -R49, RZ ;  /* 0x8000003103038210 */ /* 0x000fe20007ffe0ff */
[----:B------:R-:W-:Y:S01]  /*1350*/  IMAD R33, R33, -0xb0, R48 ;  /* 0xffffff5021217824 */ /* 0x000fe200078e0230 */
[----:B------:R-:W-:Y:S01]  /*1360*/  LEA.HI.SX32 R39, R24, R39, 0x1b ;  /* 0x0000002718277211 */ /* 0x000fe200078fdaff */
[----:B------:R-:W-:Y:S01]  /*1370*/  IMAD R24, R20, -0xb0, R51 ;  /* 0xffffff5014187824 */ /* 0x000fe200078e0233 */
[----:B------:R-:W-:-:S02]  /*1380*/  ISETP.NE.AND P0, PT, R4, RZ, PT ;  /* 0x000000ff0400720c */ /* 0x000fc40003f05270 */
[----:B------:R-:W-:Y:S01]  /*1390*/  SHF.R.U32.HI R37, RZ, 0x1f, R34 ;  /* 0x0000001fff257819 */ /* 0x000fe20000011622 */
[----:B------:R-:W-:Y:S01]  /*13a0*/  IMAD R39, R39, -0xb0, R54 ;  /* 0xffffff5027277824 */ /* 0x000fe200078e0236 */
[--C-:B------:R-:W-:Y:S02]  /*13b0*/  LOP3.LUT R60, R0, 0x38, R9.reuse, 0xfe, !PT ;  /* 0x00000038003c7812 */ /* 0x100fe400078efe09 */
[----:B------:R-:W-:Y:S02]  /*13c0*/  LOP3.LUT R4, RZ, R4, RZ, 0x33, !PT ;  /* 0x00000004ff047212 */ /* 0x000fe400078e33ff */
[----:B------:R-:W-:Y:S02]  /*13d0*/  @!P3 IADD3 R22, -R22, RZ, RZ ;  /* 0x000000ff1616b210 */ /* 0x000fe40007ffe1ff */
[----:B------:R-:W-:Y:S02]  /*13e0*/  LOP3.LUT R62, R0, 0x3c, R9, 0xfe, !PT ;  /* 0x0000003c003e7812 */ /* 0x000fe400078efe09 */
[----:B------:R-:W-:-:S02]  /*13f0*/  SHF.L.U32 R20, R19, 0x2, RZ ;  /* 0x0000000213147819 */ /* 0x000fc400000006ff */
[----:B------:R-:W-:Y:S01]  /*1400*/  @!P5 IADD3 R18, -R18, RZ, RZ ;  /* 0x000000ff1212d210 */ /* 0x000fe20007ffe1ff */
[----:B------:R-:W-:Y:S01]  /*1410*/  IMAD.HI R36, R62, 0x2e8ba2e9, RZ ;  /* 0x2e8ba2e93e247827 */ /* 0x000fe200078e02ff */
[----:B------:R-:W-:Y:S02]  /*1420*/  @!P1 IADD3 R3, -R3, RZ, RZ ;  /* 0x000000ff03039210 */ /* 0x000fe40007ffe1ff */
[----:B------:R-:W-:Y:S01]  /*1430*/  LEA.HI.SX32 R35, R32, R35, 0x1b ;  /* 0x0000002320237211 */ /* 0x000fe200078fdaff */
[----:B------:R-:W-:Y:S01]  /*1440*/  IMAD.HI R32, R58, 0x2e8ba2e9, RZ ;  /* 0x2e8ba2e93a207827 */ /* 0x000fe200078e02ff */
[----:B------:R-:W-:Y:S02]  /*1450*/  @!P4 IADD3 R17, -R17, RZ, RZ ;  /* 0x000000ff1111c210 */ /* 0x000fe40007ffe1ff */
[----:B------:R-:W-:Y:S01]  /*1460*/  @!P6 IADD3 R21, -R21, RZ, RZ ;  /* 0x000000ff1515e210 */ /* 0x000fe20007ffe1ff */
[----:B------:R-:W-:Y:S01]  /*1470*/  IMAD R35, R35, -0xb0, R50 ;  /* 0xffffff5023237824 */ /* 0x000fe200078e0232 */
[----:B------:R-:W-:-:S02]  /*1480*/  @!P2 IADD3 R23, -R23, RZ, RZ ;  /* 0x000000ff1717a210 */ /* 0x000fc40007ffe1ff */
[----:B------:R-:W-:Y:S01]  /*1490*/  LEA.HI.SX32 R37, R34, R37, 0x1b ;  /* 0x0000002522257211 */ /* 0x000fe200078fdaff */
[----:B------:R-:W-:Y:S01]  /*14a0*/  IMAD.HI R34, R60, 0x2e8ba2e9, RZ ;  /* 0x2e8ba2e93c227827 */ /* 0x000fe200078e02ff */
[C---:B------:R-:W-:Y:S02]  /*14b0*/  SEL R93, R4.reuse, R22, !P0 ;  /* 0x00000016045d7207 */ /* 0x040fe40004000000 */
[----:B------:R-:W-:Y:S01]  /*14c0*/  SHF.R.U32.HI R41, RZ, 0x1f, R30 ;  /* 0x0000001fff297819 */ /* 0x000fe2000001161e */
[----:B------:R-:W-:Y:S01]  /*14d0*/  IMAD R37, R37, -0xb0, R52 ;  /* 0xffffff5025257824 */ /* 0x000fe200078e0234 */
[C---:B------:R-:W-:Y:S02]  /*14e0*/  SEL R67, R4.reuse, R5, !P0 ;  /* 0x0000000504437207 */ /* 0x040fe40004000000 */
[----:B------:R-:W-:Y:S02]  /*14f0*/  SEL R89, R4, R18, !P0 ;  /* 0x0000001204597207 */ /* 0x000fe40004000000 */
[----:B------:R-:W-:-:S02]  /*1500*/  LOP3.LUT R22, R20, 0x7c, RZ, 0xc0, !PT ;  /* 0x0000007c14167812 */ /* 0x000fc400078ec0ff */
[C---:B------:R-:W-:Y:S02]  /*1510*/  SEL R69, R4.reuse, R6, !P0 ;  /* 0x0000000604457207 */ /* 0x040fe40004000000 */
[C---:B------:R-:W-:Y:S01]  /*1520*/  SEL R18, R4.reuse, R3, !P0 ;  /* 0x0000000304127207 */ /* 0x040fe20004000000 */
[--C-:B------:R-:W-:Y:S01]  /*1530*/  IMAD R162, R67, 0xb0, R22.reuse ;  /* 0x000000b043a27824 */ /* 0x100fe200078e0216 */
[C---:B------:R-:W-:Y:S01]  /*1540*/  SEL R71, R4.reuse, R10, !P0 ;  /* 0x0000000a04477207 */ /* 0x040fe20004000000 */
[--C-:B------:R-:W-:Y:S01]  /*1550*/  IMAD R160, R69, 0xb0, R22.reuse ;  /* 0x000000b045a07824 */ /* 0x100fe200078e0216 */
[----:B------:R-:W-:Y:S01]  /*1560*/  SEL R73, R4, R8, !P0 ;  /* 0x0000000804497207 */ /* 0x000fe20004000000 */
[----:B------:R-:W-:Y:S01]  /*1570*/  IMAD.WIDE R162, R162, R147, c[0x0][0x160] ;  /* 0x00005800a2a27625 */ /* 0x000fe200078e0293 */
[C---:B------:R-:W-:Y:S02]  /*1580*/  SEL R75, R4.reuse, R11, !P0 ;  /* 0x0000000b044b7207 */ /* 0x040fe40004000000 */
[C---:B------:R-:W-:Y:S01]  /*1590*/  SEL R77, R4.reuse, R12, !P0 ;  /* 0x0000000c044d7207 */ /* 0x040fe20004000000 */
[--C-:B------:R-:W-:Y:S01]  /*15a0*/  IMAD R158, R71, 0xb0, R22.reuse ;  /* 0x000000b0479e7824 */ /* 0x100fe200078e0216 */
[C---:B------:R-:W-:Y:S01]  /*15b0*/  SEL R79, R4.reuse, R13, !P0 ;  /* 0x0000000d044f7207 */ /* 0x040fe20004000000 */
[--C-:B------:R-:W-:Y:S01]  /*15c0*/  IMAD R156, R73, 0xb0, R22.reuse ;  /* 0x000000b0499c7824 */ /* 0x100fe200078e0216 */
[C---:B------:R-:W-:Y:S01]  /*15d0*/  SEL R81, R4.reuse, R14, !P0 ;  /* 0x0000000e04517207 */ /* 0x040fe20004000000 */
[--C-:B------:R-:W-:Y:S01]  /*15e0*/  IMAD R154, R75, 0xb0, R22.reuse ;  /* 0x000000b04b9a7824 */ /* 0x100fe200078e0216 */
[C---:B------:R-:W-:Y:S01]  /*15f0*/  SEL R83, R4.reuse, R15, !P0 ;  /* 0x0000000f04537207 */ /* 0x040fe20004000000 */
[----:B------:R-:W-:Y:S01]  /*1600*/  IMAD R152, R77, 0xb0, R22 ;  /* 0x000000b04d987824 */ /* 0x000fe200078e0216 */
[----:B------:R-:W-:Y:S01]  /*1610*/  SEL R85, R4, R16, !P0 ;  /* 0x0000001004557207 */ /* 0x000fe20004000000 */
[----:B------:R-:W-:Y:S01]  /*1620*/  IMAD.WIDE R160, R160, R147, c[0x0][0x160] ;  /* 0x00005800a0a07625 */ /* 0x000fe200078e0293 */
[----:B------:R-:W-:-:S02]  /*1630*/  SEL R87, R4, R17, !P0 ;  /* 0x0000001104577207 */ /* 0x000fc40004000000 */
[C---:B------:R-:W-:Y:S01]  /*1640*/  SEL R91, R4.reuse, R21, !P0 ;  /* 0x00000015045b7207 */ /* 0x040fe20004000000 */
[--C-:B------:R-:W-:Y:S01]  /*1650*/  IMAD R150, R79, 0xb0, R22.reuse ;  /* 0x000000b04f967824 */ /* 0x100fe200078e0216 */
[----:B------:R-:W-:Y:S01]  /*1660*/  SEL R95, R4, R23, !P0 ;  /* 0x00000017045f7207 */ /* 0x000fe20004000000 */
[-C--:B------:R-:W-:Y:S01]  /*1670*/  IMAD.WIDE R158, R158, R147.reuse, c[0x0][0x160] ;  /* 0x000058009e9e7625 */ /* 0x080fe200078e0293 */
[C---:B------:R-:W-:Y:S02]  /*1680*/  LOP3.LUT R3, R9.reuse, 0x4, RZ, 0xfc, !PT ;  /* 0x0000000409037812 */ /* 0x040fe400078efcff */
[----:B------:R-:W-:Y:S01]  /*1690*/  LOP3.LUT R4, R9, 0x8, RZ, 0xfc, !PT ;  /* 0x0000000809047812 */ /* 0x000fe200078efcff */
[----:B------:R-:W-:Y:S01]  /*16a0*/  IMAD R148, R81, 0xb0, R22 ;  /* 0x000000b051947824 */ /* 0x000fe200078e0216 */
[----:B------:R-:W-:Y:S01]  /*16b0*/  SHF.R.U32.HI R43, RZ, 0x1f, R32 ;  /* 0x0000001fff2b7819 */ /* 0x000fe20000011620 */
[----:B------:R-:W-:Y:S01]  /*16c0*/  IMAD.WIDE R156, R156, R147, c[0x0][0x160] ;  /* 0x000058009c9c7625 */ /* 0x000fe200078e0293 */
[----:B------:R-:W-:-:S02]  /*16d0*/  LEA.HI.SX32 R41, R30, R41, 0x1b ;  /* 0x000000291e297211 */ /* 0x000fc400078fdaff */
[----:B------:R-:W-:Y:S01]  /*16e0*/  LOP3.LUT R5, R9, 0xc, RZ, 0xfc, !PT ;  /* 0x0000000c09057812 */ /* 0x000fe200078efcff */
[----:B------:R-:W-:Y:S01]  /*16f0*/  IMAD R30, R7, -0xb0, R46 ;  /* 0xffffff50071e7824 */ /* 0x000fe200078e022e */
[----:B------:R-:W-:Y:S01]  /*1700*/  SHF.R.U32.HI R45, RZ, 0x1f, R34 ;  /* 0x0000001fff2d7819 */ /* 0x000fe20000011622 */
[----:B------:R-:W-:Y:S01]  /*1710*/  IMAD R41, R41, -0xb0, R56 ;  /* 0xffffff5029297824 */ /* 0x000fe200078e0238 */
[----:B------:R-:W-:Y:S01]  /*1720*/  LOP3.LUT R6, R9, 0x10, RZ, 0xfc, !PT ;  /* 0x0000001009067812 */ /* 0x000fe200078efcff */
[--C-:B------:R-:W-:Y:S01]  /*1730*/  IMAD R38, R31, 0xb0, R22.reuse ;  /* 0x000000b01f267824 */ /* 0x100fe200078e0216 */
[-C--:B------:R-:W-:Y:S01]  /*1740*/  LEA R51, R9, R22.reuse, 0x7 ;  /* 0x0000001609337211 */ /* 0x080fe200078e38ff */
[----:B------:R-:W-:Y:S01]  /*1750*/  IMAD R40, R30, 0xb0, R22 ;  /* 0x000000b01e287824 */ /* 0x000fe200078e0216 */
[----:B------:R-:W-:Y:S01]  /*1760*/  SHF.R.U32.HI R47, RZ, 0x1f, R36 ;  /* 0x0000001fff2f7819 */ /* 0x000fe20000011624 */
[----:B------:R-:W-:Y:S01]  /*1770*/  IMAD R56, R83, 0xb0, R22 ;  /* 0x000000b053387824 */ /* 0x000fe200078e0216 */
[----:B------:R-:W-:Y:S01]  /*1780*/  LOP3.LUT R7, R9, 0x14, RZ, 0xfc, !PT ;  /* 0x0000001409077812 */ /* 0x000fe200078efcff */
[----:B------:R-:W-:Y:S01]  /*1790*/  IMAD.WIDE R154, R154, R147, c[0x0][0x160] ;  /* 0x000058009a9a7625 */ /* 0x000fe200078e0293 */
[----:B------:R-:W-:-:S02]  /*17a0*/  LEA R53, R3, R22, 0x7 ;  /* 0x0000001603357211 */ /* 0x000fc400078e38ff */
[----:B------:R-:W-:Y:S01]  /*17b0*/  LOP3.LUT R8, R9, 0x18, RZ, 0xfc, !PT ;  /* 0x0000001809087812 */ /* 0x000fe200078efcff */
[--C-:B------:R-:W-:Y:S01]  /*17c0*/  IMAD R42, R33, 0xb0, R22.reuse ;  /* 0x000000b0212a7824 */ /* 0x100fe200078e0216 */
[-C--:B------:R-:W-:Y:S01]  /*17d0*/  LEA R55, R4, R22.reuse, 0x7 ;  /* 0x0000001604377211 */ /* 0x080fe200078e38ff */
[----:B------:R-:W-:Y:S01]  /*17e0*/  IMAD.WIDE R152, R152, R147, c[0x0][0x160] ;  /* 0x0000580098987625 */ /* 0x000fe200078e0293 */
[----:B------:R-:W-:Y:S02]  /*17f0*/  LEA.HI.SX32 R43, R32, R43, 0x1b ;  /* 0x0000002b202b7211 */ /* 0x000fe400078fdaff */
[----:B------:R-:W-:Y:S01]  /*1800*/  LOP3.LUT R10, R9, 0x1c, RZ, 0xfc, !PT ;  /* 0x0000001c090a7812 */ /* 0x000fe200078efcff */
[----:B------:R-:W-:Y:S01]  /*1810*/  IMAD R32, R27, 0xb0, R22 ;  /* 0x000000b01b207824 */ /* 0x000fe200078e0216 */
[----:B------:R-:W-:Y:S01]  /*1820*/  LEA R57, R5, R22, 0x7 ;  /* 0x0000001605397211 */ /* 0x000fe200078e38ff */
[----:B------:R-:W-:Y:S01]  /*1830*/  IMAD R43, R43, -0xb0, R58 ;  /* 0xffffff502b2b7824 */ /* 0x000fe200078e023a */
[----:B------:R-:W-:Y:S01]  /*1840*/  LEA.HI.SX32 R45, R34, R45, 0x1b ;  /* 0x0000002d222d7211 */ /* 0x000fe200078fdaff */
[--C-:B------:R-:W-:Y:S01]  /*1850*/  IMAD R34, R28, 0xb0, R22.reuse ;  /* 0x000000b01c227824 */ /* 0x100fe200078e0216 */
[----:B------:R-:W-:Y:S01]  /*1860*/  LOP3.LUT R11, R9, 0x20, RZ, 0xfc, !PT ;  /* 0x00000020090b7812 */ /* 0x000fe200078efcff */
[----:B------:R-:W-:Y:S01]  /*1870*/  IMAD R58, R85, 0xb0, R22 ;  /* 0x000000b0553a7824 */ /* 0x000fe200078e0216 */
[----:B------:R-:W-:Y:S01]  /*1880*/  LOP3.LUT R12, R9, 0x24, RZ, 0xfc, !PT ;  /* 0x00000024090c7812 */ /* 0x000fe200078efcff */
[----:B------:R-:W-:Y:S01]  /*1890*/  IMAD R45, R45, -0xb0, R60 ;  /* 0xffffff502d2d7824 */ /* 0x000fe200078e023c */
[C---:B------:R-:W-:Y:S01]  /*18a0*/  LOP3.LUT R13, R9.reuse, 0x28, RZ, 0xfc, !PT ;  /* 0x00000028090d7812 */ /* 0x040fe200078efcff */
[----:B------:R-:W-:Y:S01]  /*18b0*/  IMAD.WIDE R30, R32, R147, c[0x0][0x168] ;  /* 0x00005a00201e7625 */ /* 0x000fe200078e0293 */
[----:B------:R-:W-:-:S02]  /*18c0*/  LOP3.LUT R14, R9, 0x2c, RZ, 0xfc, !PT ;  /* 0x0000002c090e7812 */ /* 0x000fc400078efcff */
[----:B------:R-:W-:Y:S01]  /*18d0*/  LOP3.LUT R15, R9, 0x30, RZ, 0xfc, !PT ;  /* 0x00000030090f7812 */ /* 0x000fe200078efcff */
[--C-:B------:R-:W-:Y:S01]  /*18e0*/  IMAD R44, R35, 0xb0, R22.reuse ;  /* 0x000000b0232c7824 */ /* 0x100fe200078e0216 */
[----:B------:R-:W-:Y:S01]  /*18f0*/  LOP3.LUT R16, R9, 0x34, RZ, 0xfc, !PT ;  /* 0x0000003409107812 */ /* 0x000fe200078efcff */
[----:B------:R-:W-:Y:S01]  /*1900*/  IMAD R60, R87, 0xb0, R22 ;  /* 0x000000b0573c7824 */ /* 0x000fe200078e0216 */
[----:B------:R-:W-:Y:S01]  /*1910*/  LOP3.LUT R17, R9, 0x38, RZ, 0xfc, !PT ;  /* 0x0000003809117812 */ /* 0x000fe200078efcff */
[-C--:B------:R-:W-:Y:S01]  /*1920*/  IMAD.WIDE R32, R34, R147.reuse, c[0x0][0x168] ;  /* 0x00005a0022207625 */ /* 0x080fe200078e0293 */
[----:B------:R-:W-:Y:S02]  /*1930*/  LEA R59, R6, R22, 0x7 ;  /* 0x00000016063b7211 */ /* 0x000fe400078e38ff */
[----:B------:R-:W-:Y:S01]  /*1940*/  SHF.L.U32 R3, R51, 0x2, RZ ;  /* 0x0000000233037819 */ /* 0x000fe200000006ff */
[----:B------:R-:W-:Y:S01]  /*1950*/  IMAD.WIDE R150, R150, R147, c[0x0][0x160] ;  /* 0x0000580096967625 */ /* 0x000fe200078e0293 */
[----:B------:R-:W-:-:S02]  /*1960*/  LEA.HI.SX32 R47, R36, R47, 0x1b ;  /* 0x0000002f242f7211 */ /* 0x000fc400078fdaff */
[----:B------:R-:W-:Y:S01]  /*1970*/  LOP3.LUT R9, R9, 0x3c, RZ, 0xfc, !PT ;  /* 0x0000003c09097812 */ /* 0x000fe200078efcff */
[----:B------:R-:W-:Y:S01]  /*1980*/  IMAD R36, R29, 0xb0, R22 ;  /* 0x000000b01d247824 */ /* 0x000fe200078e0216 */
[-C--:B------:R-:W-:Y:S01]  /*1990*/  LEA R61, R7, R22.reuse, 0x7 ;  /* 0x00000016073d7211 */ /* 0x080fe200078e38ff */
[----:B------:R1:W-:Y:S01]  /*19a0*/  LDGSTS.E.BYPASS.128 [R3], [R162.64] ;  /* 0x00000000a2037fae */ /* 0x0003e2000b901c4a */
[----:B------:R-:W-:Y:S01]  /*19b0*/  SHF.L.U32 R4, R53, 0x2, RZ ;  /* 0x0000000235047819 */ /* 0x000fe200000006ff */
[----:B------:R-:W-:Y:S01]  /*19c0*/  IMAD R47, R47, -0xb0, R62 ;  /* 0xffffff502f2f7824 */ /* 0x000fe200078e023e */
[-C--:B------:R-:W-:Y:S01]  /*19d0*/  LEA R63, R8, R22.reuse, 0x7 ;  /* 0x00000016083f7211 */ /* 0x080fe200078e38ff */
[--C-:B------:R-:W-:Y:S01]  /*19e0*/  IMAD R46, R37, 0xb0, R22.reuse ;  /* 0x000000b0252e7824 */ /* 0x100fe200078e0216 */
[----:B------:R-:W-:Y:S01]  /*19f0*/  SHF.L.U32 R5, R55, 0x2, RZ ;  /* 0x0000000237057819 */ /* 0x000fe200000006ff */
[----:B------:R1:W-:Y:S01]  /*1a00*/  LDGSTS.E.BYPASS.128 [R4], [R160.64] ;  /* 0x00000000a0047fae */ /* 0x0003e2000b901c4a */
[-C--:B------:R-:W-:Y:S01]  /*1a10*/  LEA R10, R10, R22.reuse, 0x7 ;  /* 0x000000160a0a7211 */ /* 0x080fe200078e38ff */
[--C-:B------:R-:W-:Y:S01]  /*1a20*/  IMAD R62, R89, 0xb0, R22.reuse ;  /* 0x000000b0593e7824 */ /* 0x100fe200078e0216 */
[----:B------:R-:W-:Y:S01]  /*1a30*/  SHF.L.U32 R6, R57, 0x2, RZ ;  /* 0x0000000239067819 */ /* 0x000fe200000006ff */
[-C--:B------:R-:W-:Y:S01]  /*1a40*/  IMAD.WIDE R34, R36, R147.reuse, c[0x0][0x168] ;  /* 0x00005a0024227625 */ /* 0x080fe200078e0293 */
[-C--:B------:R-:W-:Y:S01]  /*1a50*/  LEA R11, R11, R22.reuse, 0x7 ;  /* 0x000000160b0b7211 */ /* 0x080fe200078e38ff */
[----:B------:R1:W-:Y:S01]  /*1a60*/  LDGSTS.E.BYPASS.128 [R5], [R158.64] ;  /* 0x000000009e057fae */ /* 0x0003e2000b901c4a */
[----:B------:R-:W-:Y:S01]  /*1a70*/  SHF.L.U32 R7, R59, 0x2, RZ ;  /* 0x000000023b077819 */ /* 0x000fe200000006ff */
[-C--:B------:R-:W-:Y:S01]  /*1a80*/  IMAD.WIDE R148, R148, R147.reuse, c[0x0][0x160] ;  /* 0x0000580094947625 */ /* 0x080fe200078e0293 */
[-C--:B------:R-:W-:Y:S01]  /*1a90*/  LEA R12, R12, R22.reuse, 0x7 ;  /* 0x000000160c0c7211 */ /* 0x080fe200078e38ff */
[----:B------:R1:W-:Y:S01]  /*1aa0*/  LDGSTS.E.BYPASS.128 [R6], [R156.64] ;  /* 0x000000009c067fae */ /* 0x0003e2000b901c4a */
[-C--:B------:R-:W-:Y:S01]  /*1ab0*/  LEA R65, R9, R22.reuse, 0x7 ;  /* 0x0000001609417211 */ /* 0x080fe200078e38ff */
[--C-:B------:R-:W-:Y:S01]  /*1ac0*/  IMAD R48, R39, 0xb0, R22.reuse ;  /* 0x000000b027307824 */ /* 0x100fe200078e0216 */
[----:B------:R-:W-:Y:S01]  /*1ad0*/  SHF.L.U32 R8, R61, 0x2, RZ ;  /* 0x000000023d087819 */ /* 0x000fe200000006ff */
[--C-:B------:R-:W-:Y:S01]  /*1ae0*/  IMAD R64, R91, 0xb0, R22.reuse ;  /* 0x000000b05b407824 */ /* 0x100fe200078e0216 */
[-C--:B------:R-:W-:Y:S01]  /*1af0*/  LEA R13, R13, R22.reuse, 0x7 ;  /* 0x000000160d0d7211 */ /* 0x080fe200078e38ff */
[-C--:B------:R-:W-:Y:S01]  /*1b00*/  IMAD.WIDE R36, R38, R147.reuse, c[0x0][0x168] ;  /* 0x00005a0026247625 */ /* 0x080fe200078e0293 */
[----:B------:R-:W-:Y:S01]  /*1b10*/  SHF.L.U32 R9, R63, 0x2, RZ ;  /* 0x000000023f097819 */ /* 0x000fe200000006ff */
[----:B------:R1:W-:Y:S01]  /*1b20*/  LDGSTS.E.BYPASS.128 [R7], [R154.64] ;  /* 0x000000009a077fae */ /* 0x0003e2000b901c4a */
[-C--:B------:R-:W-:Y:S01]  /*1b30*/  LEA R14, R14, R22.reuse, 0x7 ;  /* 0x000000160e0e7211 */ /* 0x080fe200078e38ff */
[-C--:B------:R-:W-:Y:S01]  /*1b40*/  IMAD.WIDE R56, R56, R147.reuse, c[0x0][0x160] ;  /* 0x0000580038387625 */ /* 0x080fe200078e0293 */
[----:B------:R-:W-:Y:S01]  /*1b50*/  SHF.L.U32 R10, R10, 0x2, RZ ;  /* 0x000000020a0a7819 */ /* 0x000fe200000006ff */
        /* <DEDUP_REMOVED lines=9> */
[----:B------:R-:W-:Y:S01]  /*1bf0*/  LEA R17, R17, R22, 0x7 ;  /* 0x0000001611117211 */ /* 0x000fe200078e38ff */
[-C--:B------:R-:W-:Y:S01]  /*1c00*/  IMAD.WIDE R58, R58, R147.reuse, c[0x0][0x160] ;  /* 0x000058003a3a7625 */ /* 0x080fe200078e0293 */
[----:B------:R-:W-:Y:S01]  /*1c10*/  SHF.L.U32 R13, R13, 0x2, RZ ;  /* 0x000000020d0d7819 */ /* 0x000fe200000006ff */
[----:B------:R1:W-:Y:S01]  /*1c20*/  LDGSTS.E.BYPASS.128 [R10], [R148.64] ;  /* 0x00000000940a7fae */ /* 0x0003e2000b901c4a */
[----:B------:R-:W-:Y:S01]  /*1c30*/  SHF.L.U32 R14, R14, 0x2, RZ ;  /* 0x000000020e0e7819 */ /* 0x000fe200000006ff */
[--C-:B------:R-:W-:Y:S01]  /*1c40*/  IMAD R24, R24, 0xb0, R22.reuse ;  /* 0x000000b018187824 */ /* 0x100fe200078e0216 */
[----:B------:R-:W-:Y:S01]  /*1c50*/  SHF.L.U32 R15, R15, 0x2, RZ ;  /* 0x000000020f0f7819 */ /* 0x000fe200000006ff */
[--C-:B------:R-:W-:Y:S01]  /*1c60*/  IMAD R21, R25, 0xb0, R22.reuse ;  /* 0x000000b019157824 */ /* 0x100fe200078e0216 */
[----:B------:R-:W-:Y:S01]  /*1c70*/  SHF.L.U32 R16, R16, 0x2, RZ ;  /* 0x0000000210107819 */ /* 0x000fe200000006ff */
[--C-:B------:R-:W-:Y:S01]  /*1c80*/  IMAD R23, R26, 0xb0, R22.reuse ;  /* 0x000000b01a177824 */ /* 0x100fe200078e0216 */
[----:B------:R1:W-:Y:S01]  /*1c90*/  LDGSTS.E.BYPASS.128 [R11], [R56.64] ;  /* 0x00000000380b7fae */ /* 0x0003e2000b901c4a */
[--C-:B------:R-:W-:Y:S01]  /*1ca0*/  IMAD R50, R43, 0xb0, R22.reuse ;  /* 0x000000b02b327824 */ /* 0x100fe200078e0216 */
[----:B------:R-:W-:Y:S01]  /*1cb0*/  SHF.L.U32 R17, R17, 0x2, RZ ;  /* 0x0000000211117819 */ /* 0x000fe200000006ff */
[--C-:B------:R-:W-:Y:S01]  /*1cc0*/  IMAD R52, R45, 0xb0, R22.reuse ;  /* 0x000000b02d347824 */ /* 0x100fe200078e0216 */
[----:B------:R1:W-:Y:S01]  /*1cd0*/  LDGSTS.E.BYPASS.128 [R12], [R58.64] ;  /* 0x000000003a0c7fae */ /* 0x0003e2000b901c4a */
[--C-:B------:R-:W-:Y:S01]  /*1ce0*/  IMAD R54, R47, 0xb0, R22.reuse ;  /* 0x000000b02f367824 */ /* 0x100fe200078e0216 */
[----:B------:R-:W-:Y:S01]  /*1cf0*/  ISETP.GE.U32.AND P0, PT, R22, 0x30, PT ;  /* 0x000000301600780c */ /* 0x000fe20003f06070 */
[--C-:B------:R-:W-:Y:S01]  /*1d00*/  IMAD R144, R95, 0xb0, R22.reuse ;  /* 0x000000b05f907824 */ /* 0x100fe200078e0216 */
[----:B------:R-:W-:Y:S01]  /*1d10*/  SHF.L.U32 R19, R19, 0x5, RZ ;  /* 0x0000000513137819 */ /* 0x000fe200000006ff */
[----:B------:R-:W-:Y:S01]  /*1d20*/  IMAD R146, R18, 0xb0, R22 ;  /* 0x000000b012927824 */ /* 0x000fe200078e0216 */
[----:B------:R-:W-:Y:S01]  /*1d30*/  SHF.L.U32 R18, R65, 0x2, RZ ;  /* 0x0000000241127819 */ /* 0x000fe200000006ff */
[----:B------:R-:W-:Y:S01]  /*1d40*/  IMAD.WIDE R40, R42, R147, c[0x0][0x168] ;  /* 0x00005a002a287625 */ /* 0x000fe200078e0293 */
[----:B------:R-:W-:-:S02]  /*1d50*/  MOV R22, 0x3 ;  /* 0x0000000300167802 */ /* 0x000fc40000000f00 */
[----:B------:R-:W-:Y:S01]  /*1d60*/  LOP3.LUT R19, R19, 0x3e00, RZ, 0xc0, !PT ;  /* 0x00003e0013137812 */ /* 0x000fe200078ec0ff */
[----:B------:R-:W-:Y:S01]  /*1d70*/  IMAD.WIDE R60, R60, R147, c[0x0][0x160] ;  /* 0x000058003c3c7625 */ /* 0x000fe200078e0293 */
[----:B------:R-:W-:-:S03]  /*1d80*/  LOP3.LUT R20, R20, 0x3c, RZ, 0xc0, !PT ;  /* 0x0000003c14147812 */ /* 0x000fc600078ec0ff */
[-C--:B------:R-:W-:Y:S01]  /*1d90*/  IMAD.WIDE R42, R44, R147.reuse, c[0x0][0x168] ;  /* 0x00005a002c2a7625 */ /* 0x080fe200078e0293 */
[----:B------:R1:W-:Y:S03]  /*1da0*/  LDGSTS.E.BYPASS.128 [R13], [R60.64] ;  /* 0x000000003c0d7fae */ /* 0x0003e6000b901c4a */
[----:B------:R-:W-:-:S04]  /*1db0*/  IMAD.WIDE R62, R62, R147, c[0x0][0x160] ;  /* 0x000058003e3e7625 */ /* 0x000fc800078e0293 */
        /* <DEDUP_REMOVED lines=9> */
[----:B------:R-:W-:-:S04]  /*1e50*/  IMAD.WIDE R28, R23, R147, c[0x0][0x168] ;  /* 0x00005a00171c7625 */ /* 0x000fc800078e0293 */
[----:B------:R-:W-:-:S04]  /*1e60*/  IMAD.WIDE R48, R49, R147, c[0x0][0x168] ;  /* 0x00005a0031307625 */ /* 0x000fc800078e0293 */
[----:B------:R-:W-:-:S04]  /*1e70*/  IMAD.WIDE R50, R50, R147, c[0x0][0x168] ;  /* 0x00005a0032327625 */ /* 0x000fc800078e0293 */
[----:B------:R-:W-:-:S04]  /*1e80*/  IMAD.WIDE R52, R52, R147, c[0x0][0x168] ;  /* 0x00005a0034347625 */ /* 0x000fc800078e0293 */
[----:B------:R-:W-:-:S04]  /*1e90*/  IMAD.WIDE R54, R54, R147, c[0x0][0x168] ;  /* 0x00005a0036367625 */ /* 0x000fc800078e0293 */
[----:B------:R-:W-:-:S04]  /*1ea0*/  IMAD.WIDE R144, R144, R147, c[0x0][0x160] ;  /* 0x0000580090907625 */ /* 0x000fc800078e0293 */
[----:B------:R-:W-:Y:S01]  /*1eb0*/  IMAD.WIDE R146, R146, R147, c[0x0][0x160] ;  /* 0x0000580092927625 */ /* 0x000fe200078e0293 */
[----:B------:R1:W-:Y:S04]  /*1ec0*/  LDGSTS.E.BYPASS.128 [R17], [R144.64] ;  /* 0x0000000090117fae */ /* 0x0003e8000b901c4a */
[----:B------:R1:W-:Y:S04]  /*1ed0*/  LDGSTS.E.BYPASS.128 [R18], [R146.64] ;  /* 0x0000000092127fae */ /* 0x0003e8000b901c4a */
[----:B------:R-:W0:Y:S04]  /*1ee0*/  LDGDEPBAR ;  /* 0x00000000000079af */ /* 0x000e280000000000 */
[----:B------:R1:W-:Y:S04]  /*1ef0*/  LDGSTS.E.BYPASS.128 [R3+0x20000], [R24.64] ;  /* 0x2000000018037fae */ /* 0x0003e8000b901c4a */
        /* <DEDUP_REMOVED lines=15> */
[----:B------:R-:W0:Y:S04]  /*1ff0*/  LDGDEPBAR ;  /* 0x00000000000079af */ /* 0x000e280000000000 */
[----:B------:R-:W-:Y:S06]  /*2000*/  BAR.SYNC 0x0 ;  /* 0x0000000000007b1d */ /* 0x000fec0000000000 */
[----:B------:R-:W-:Y:S01]  /*2010*/  @!PT LDS RZ, [RZ] ;  /* 0x00000000fffff984 */ /* 0x000fe20000000800 */
[----:B------:R-:W-:Y:S01]  /*2020*/  @!PT LDS RZ, [RZ] ;  /* 0x00000000fffff984 */ /* 0x000fe20000000800 */
[----:B------:R-:W-:Y:S01]  /*2030*/  @!PT LDS RZ, [RZ] ;  /* 0x00000000fffff984 */ /* 0x000fe20000000800 */
[----:B------:R1:W-:Y:S04]  /*2040*/  LDGSTS.E.BYPASS.128 [R3+0x8000], [R162.64+0x200], !P0 ;  /* 0x08000200a2037fae */ /* 0x0003e8000c101c4a */
        /* <DEDUP_REMOVED lines=15> */
[----:B------:R-:W0:Y:S04]  /*2140*/  LDGDEPBAR ;  /* 0x00000000000079af */ /* 0x000e280000000000 */
        /* <DEDUP_REMOVED lines=17> */
[----:B------:R-:W-:Y:S06]  /*2260*/  BAR.SYNC 0x0 ;  /* 0x0000000000007b1d */ /* 0x000fec0000000000 */
[----:B------:R-:W-:Y:S01]  /*2270*/  @!PT LDS RZ, [RZ] ;  /* 0x00000000fffff984 */ /* 0x000fe20000000800 */
[----:B------:R-:W-:Y:S01]  /*2280*/  @!PT LDS RZ, [RZ] ;  /* 0x00000000fffff984 */ /* 0x000fe20000000800 */
[----:B------:R-:W-:Y:S01]  /*2290*/  @!PT LDS RZ, [RZ] ;  /* 0x00000000fffff984 */ /* 0x000fe20000000800 */
[----:B------:R1:W-:Y:S04]  /*22a0*/  LDGSTS.E.BYPASS.128 [R3+0x10000], [R162.64+0x400], !PT ;  /* 0x10000400a2037fae */ /* 0x0003e8000f901c4a */
        /* <DEDUP_REMOVED lines=15> */
[----:B------:R-:W0:Y:S04]  /*23a0*/  LDGDEPBAR ;  /* 0x00000000000079af */ /* 0x000e280000000000 */
        /* <DEDUP_REMOVED lines=54> */
[----:B------:R-:W0:Y:S01]  /*2710*/  LDGDEPBAR ;  /* 0x00000000000079af */ /* 0x000e220000000000 */
[----:B------:R-:W-:-:S04]  /*2720*/  DEPBAR.LE SB0, 0x6 ;  /* 0x000081800000791a */ /* 0x000fc80000000000 */
[----:B-1----:R-:W-:Y:S06]  /*2730*/  BAR.SYNC 0x0 ;  /* 0x0000000000007b1d */ /* 0x002fec0000000000 */
.L_x_1:
[----:B------:R-:W-:Y:S01]  /*2740*/  LEA R21, R20, UR8, 0x9 ;  /* 0x0000000814157c11 */ /* 0x000fe2000f8e48ff */
[----:B------:R-:W-:Y:S01]  /*2750*/  LDS.128 R68, [R19.X4+UR4] ;  /* 0x0000000413447984 */ /* 0x000fe20008004c00 */
[----:B------:R-:W-:-:S03]  /*2760*/  IADD3 R22, R22, 0x1, RZ ;  /* 0x0000000116167810 */ /* 0x000fc60007ffe0ff */
[----:B------:R-:W1:Y:S01]  /*2770*/  LDS.128 R72, [R21+0x600] ;  /* 0x0006000015487984 */ /* 0x000e620000000c00 */
[----:B------:R-:W-:-:S03]  /*2780*/  ISETP.GE.AND P0, PT, R22, 0x4, PT ;  /* 0x000000041600780c */ /* 0x000fc60003f06270 */
[----:B------:R-:W2:Y:S04]  /*2790*/  LDS.128 R80, [R21+0x200] ;  /* 0x0002000015507984 */ /* 0x000ea80000000c00 */
[----:B------:R-:W3:Y:S04]  /*27a0*/  LDS.128 R84, [R21] ;  /* 0x0000000015547984 */ /* 0x000ee80000000c00 */
[----:B------:R-:W4:Y:S04]  /*27b0*/  LDS.128 R88, [R21+0x400] ;  /* 0x0004000015587984 */ /* 0x000f280000000c00 */
[----:B------:R-:W4:Y:S04]  /*27c0*/  LDS.128 R92, [R19.X4+UR4+0x200] ;  /* 0x00020004135c7984 */ /* 0x000f280008004c00 */
[----:B------:R-:W4:Y:S04]  /*27d0*/  LDS.128 R76, [R19.X4+UR4+0x400] ;  /* 0x00040004134c7984 */ /* 0x000f280008004c00 */
[----:B------:R-:W-:Y:S01]  /*27e0*/  LDS.128 R108, [R21+0x610] ;  /* 0x00061000156c7984 */ /* 0x000fe20000000c00 */
[C---:B-1----:R-:W-:Y:S01]  /*27f0*/  FFMA R98, R68.reuse, R72, R139 ;  /* 0x0000004844627223 */ /* 0x042fe2000000008b */
[----:B--2---:R-:W-:-:S03]  /*2800*/  FFMA R96, R68, R80, R137 ;  /* 0x0000005044607223 */ /* 0x004fc60000000089 */
[C---:B------:R-:W-:Y:S01]  /*2810*/  FFMA R23, R69.reuse, R73, R98 ;  /* 0x0000004945177223 */ /* 0x040fe20000000062 */
[----:B---3--:R-:W-:Y:S01]  /*2820*/  FFMA R136, R68, R84, R136 ;  /* 0x0000005444887223 */ /* 0x008fe20000000088 */
[C---:B------:R-:W-:Y:S02]  /*2830*/  FFMA R103, R69.reuse, R81, R96 ;  /* 0x0000005145677223 */ /* 0x040fe40000000060 */
[----:B------:R-:W-:Y:S01]  /*2840*/  FFMA R102, R70, R74, R23 ;  /* 0x0000004a46667223 */ /* 0x000fe20000000017 */
[----:B------:R-:W1:Y:S01]  /*2850*/  LDS.128 R96, [R19.X4+UR4+0x600] ;  /* 0x0006000413607984 */ /* 0x000e620008004c00 */
[----:B----4-:R-:W-:Y:S01]  /*2860*/  FFMA R68, R68, R88, R138 ;  /* 0x0000005844447223 */ /* 0x010fe2000000008a */
[----:B------:R-:W-:Y:S01]  /*2870*/  FFMA R101, R69, R85, R136 ;  /* 0x0000005545657223 */ /* 0x000fe20000000088 */
[C---:B------:R-:W-:Y:S01]  /*2880*/  FFMA R100, R70.reuse, R82, R103 ;  /* 0x0000005246647223 */ /* 0x040fe20000000067 */
[----:B------:R-:W-:Y:S01]  /*2890*/  FFMA R187, R71, R75, R102 ;  /* 0x0000004b47bb7223 */ /* 0x000fe20000000066 */
[----:B------:R-:W-:Y:S01]  /*28a0*/  FFMA R69, R69, R89, R68 ;  /* 0x0000005945457223 */ /* 0x000fe20000000044 */
[----:B------:R-:W-:Y:S01]  /*28b0*/  FFMA R68, R70, R86, R101 ;  /* 0x0000005646447223 */ /* 0x000fe20000000065 */
[C---:B------:R-:W-:Y:S01]  /*28c0*/  FFMA R134, R92.reuse, R88, R134 ;  /* 0x000000585c867223 */ /* 0x040fe20000000086 */
[----:B------:R-:W-:Y:S01]  /*28d0*/  FFMA R132, R92, R84, R132 ;  /* 0x000000545c847223 */ /* 0x000fe20000000084 */
[----:B------:R-:W-:Y:S01]  /*28e0*/  FFMA R70, R70, R90, R69 ;  /* 0x0000005a46467223 */ /* 0x000fe20000000045 */
[----:B------:R-:W-:Y:S01]  /*28f0*/  FFMA R185, R71, R87, R68 ;  /* 0x0000005747b97223 */ /* 0x000fe20000000044 */
[C---:B------:R-:W-:Y:S01]  /*2900*/  FFMA R68, R92.reuse, R72, R135 ;  /* 0x000000485c447223 */ /* 0x040fe20000000087 */
[----:B------:R-:W-:Y:S01]  /*2910*/  FFMA R92, R92, R80, R133 ;  /* 0x000000505c5c7223 */ /* 0x000fe20000000085 */
[C---:B------:R-:W-:Y:S01]  /*2920*/  FFMA R101, R93.reuse, R89, R134 ;  /* 0x000000595d657223 */ /* 0x040fe20000000086 */
[C---:B------:R-:W-:Y:S01]  /*2930*/  FFMA R103, R93.reuse, R85, R132 ;  /* 0x000000555d677223 */ /* 0x040fe20000000084 */
[C---:B------:R-:W-:Y:S01]  /*2940*/  FFMA R23, R93.reuse, R73, R68 ;  /* 0x000000495d177223 */ /* 0x040fe20000000044 */
[----:B------:R-:W-:Y:S01]  /*2950*/  FFMA R93, R93, R81, R92 ;  /* 0x000000515d5d7223 */ /* 0x000fe2000000005c */
[C---:B------:R-:W-:Y:S01]  /*2960*/  FFMA R183, R71.reuse, R83, R100 ;  /* 0x0000005347b77223 */ /* 0x040fe20000000064 */
[----:B------:R-:W-:Y:S01]  /*2970*/  FFMA R191, R71, R91, R70 ;  /* 0x0000005b47bf7223 */ /* 0x000fe20000000046 */
[C---:B------:R-:W-:Y:S01]  /*2980*/  FFMA R100, R94.reuse, R90, R101 ;  /* 0x0000005a5e647223 */ /* 0x040fe20000000065 */
[----:B------:R-:W2:Y:S01]  /*2990*/  LDS.128 R68, [R19.X4+UR4+0x4000] ;  /* 0x0040000413447984 */ /* 0x000ea20008004c00 */
[C---:B------:R-:W-:Y:S01]  /*29a0*/  FFMA R92, R94.reuse, R82, R93 ;  /* 0x000000525e5c7223 */ /* 0x040fe2000000005d */
[C---:B------:R-:W-:Y:S01]  /*29b0*/  FFMA R102, R94.reuse, R74, R23 ;  /* 0x0000004a5e667223 */ /* 0x040fe20000000017 */
[----:B------:R-:W-:Y:S01]  /*29c0*/  FFMA R94, R94, R86, R103 ;  /* 0x000000565e5e7223 */ /* 0x000fe20000000067 */
[C---:B------:R-:W-:Y:S01]  /*29d0*/  FFMA R130, R76.reuse, R88, R130 ;  /* 0x000000584c827223 */ /* 0x040fe20000000082 */
[C---:B------:R-:W-:Y:S01]  /*29e0*/  FFMA R181, R95.reuse, R83, R92 ;  /* 0x000000535fb57223 */ /* 0x040fe2000000005c */
[C---:B------:R-:W-:Y:S01]  /*29f0*/  FFMA R92, R76.reuse, R72, R131 ;  /* 0x000000484c5c7223 */ /* 0x040fe20000000083 */
[C---:B------:R-:W-:Y:S01]  /*2a00*/  FFMA R128, R76.reuse, R84, R128 ;  /* 0x000000544c807223 */ /* 0x040fe20000000080 */
[----:B------:R-:W-:Y:S01]  /*2a10*/  FFMA R76, R76, R80, R129 ;  /* 0x000000504c4c7223 */ /* 0x000fe20000000081 */
[C---:B------:R-:W-:Y:S01]  /*2a20*/  FFMA R177, R95.reuse, R91, R100 ;  /* 0x0000005b5fb17223 */ /* 0x040fe20000000064 */
[C---:B------:R-:W-:Y:S01]  /*2a30*/  FFMA R189, R95.reuse, R75, R102 ;  /* 0x0000004b5fbd7223 */ /* 0x040fe20000000066 */
[----:B------:R-:W-:Y:S01]  /*2a40*/  FFMA R195, R95, R87, R94 ;  /* 0x000000575fc37223 */ /* 0x000fe2000000005e */
[C---:B------:R-:W-:Y:S01]  /*2a50*/  FFMA R23, R77.reuse, R73, R92 ;  /* 0x000000494d177223 */ /* 0x040fe2000000005c */
[C---:B------:R-:W-:Y:S01]  /*2a60*/  FFMA R101, R77.reuse, R89, R130 ;  /* 0x000000594d657223 */ /* 0x040fe20000000082 */
[----:B------:R-:W3:Y:S01]  /*2a70*/  LDS.128 R92, [R19.X4+UR4+0x4200] ;  /* 0x00420004135c7984 */ /* 0x000ee20008004c00 */
[C---:B------:R-:W-:Y:S01]  /*2a80*/  FFMA R103, R77.reuse, R85, R128 ;  /* 0x000000554d677223 */ /* 0x040fe20000000080 */
[----:B------:R-:W-:Y:S01]  /*2a90*/  FFMA R77, R77, R81, R76 ;  /* 0x000000514d4d7223 */ /* 0x000fe2000000004c */
[C---:B------:R-:W-:Y:S01]  /*2aa0*/  FFMA R100, R78.reuse, R90, R101 ;  /* 0x0000005a4e647223 */ /* 0x040fe20000000065 */
[----:B------:R-:W-:-:S02]  /*2ab0*/  FFMA R102, R78, R74, R23 ;  /* 0x0000004a4e667223 */ /* 0x000fc40000000017 */
[C---:B------:R-:W-:Y:S01]  /*2ac0*/  FFMA R76, R78.reuse, R82, R77 ;  /* 0x000000524e4c7223 */ /* 0x040fe2000000004d */
[----:B------:R-:W-:Y:S01]  /*2ad0*/  FFMA R78, R78, R86, R103 ;  /* 0x000000564e4e7223 */ /* 0x000fe20000000067 */
[C---:B-1----:R-:W-:Y:S01]  /*2ae0*/  FFMA R124, R96.reuse, R84, R124 ;  /* 0x00000054607c7223 */ /* 0x042fe2000000007c */
[C---:B------:R-:W-:Y:S01]  /*2af0*/  FFMA R126, R96.reuse, R88, R126 ;  /* 0x00000058607e7223 */ /* 0x040fe2000000007e */
[C---:B------:R-:W-:Y:S01]  /*2b00*/  FFMA R175, R79.reuse, R83, R76 ;  /* 0x000000534faf7223 */ /* 0x040fe2000000004c */
[C---:B------:R-:W-:Y:S01]  /*2b10*/  FFMA R179, R79.reuse, R91, R100 ;  /* 0x0000005b4fb37223 */ /* 0x040fe20000000064 */
[C---:B------:R-:W-:Y:S01]  /*2b20*/  FFMA R193, R79.reuse, R75, R102 ;  /* 0x0000004b4fc17223 */ /* 0x040fe20000000066 */
        /* <DEDUP_REMOVED lines=8> */
[C---:B------:R-:W-:Y:S01]  /*2bb0*/  FFMA R100, R98.reuse, R90, R77 ;  /* 0x0000005a62647223 */ /* 0x040fe2000000004d */
[C---:B------:R-:W-:Y:S01]  /*2bc0*/  FFMA R102, R98.reuse, R74, R23 ;  /* 0x0000004a62667223 */ /* 0x040fe20000000017 */
[----:B------:R-:W1:Y:S01]  /*2bd0*/  LDS.128 R76, [R19.X4+UR4+0x4400] ;  /* 0x00440004134c7984 */ /* 0x000e620008004c00 */
[----:B------:R-:W-:Y:S01]  /*2be0*/  FFMA R98, R98, R82, R97 ;  /* 0x0000005262627223 */ /* 0x000fe20000000061 */
[C---:B------:R-:W-:Y:S01]  /*2bf0*/  FFMA R169, R99.reuse, R87, R96 ;  /* 0x0000005763a97223 */ /* 0x040fe20000000060 */
[C---:B--2---:R-:W-:Y:S01]  /*2c00*/  FFMA R96, R68.reuse, R80, R121 ;  /* 0x0000005044607223 */ /* 0x044fe20000000079 */
[C---:B------:R-:W-:Y:S01]  /*2c10*/  FFMA R122, R68.reuse, R88, R122 ;  /* 0x00000058447a7223 */ /* 0x040fe2000000007a */
[C---:B------:R-:W-:Y:S01]  /*2c20*/  FFMA R137, R99.reuse, R83, R98 ;  /* 0x0000005363897223 */ /* 0x040fe20000000062 */
[C---:B------:R-:W-:Y:S01]  /*2c30*/  FFMA R98, R68.reuse, R72, R123 ;  /* 0x0000004844627223 */ /* 0x040fe2000000007b */
[C---:B------:R-:W-:Y:S01]  /*2c40*/  FFMA R131, R99.reuse, R91, R100 ;  /* 0x0000005b63837223 */ /* 0x040fe20000000064 */
[----:B------:R-:W-:Y:S01]  /*2c50*/  FFMA R133, R99, R75, R102 ;  /* 0x0000004b63857223 */ /* 0x000fe20000000066 */
        /* <DEDUP_REMOVED lines=8> */
[----:B------:R-:W2:Y:S01]  /*2ce0*/  LDS.128 R96, [R19.X4+UR4+0x4600] ;  /* 0x0046000413607984 */ /* 0x000ea20008004c00 */
[----:B------:R-:W-:Y:S01]  /*2cf0*/  FFMA R70, R70, R86, R69 ;  /* 0x0000005646467223 */ /* 0x000fe20000000045 */
[C---:B------:R-:W-:Y:S01]  /*2d00*/  FFMA R171, R71.reuse, R83, R68 ;  /* 0x0000005347ab7223 */ /* 0x040fe20000000044 */
[C---:B---3--:R-:W-:Y:S01]  /*2d10*/  FFMA R68, R92.reuse, R80, R117 ;  /* 0x000000505c447223 */ /* 0x048fe20000000075 */
        /* <DEDUP_REMOVED lines=12> */
[----:B------:R-:W-:Y:S01]  /*2de0*/  LDS.128 R100, [R21+0x10] ;  /* 0x0000100015647984 */ /* 0x000fe20000000c00 */
[C---:B------:R-:W-:Y:S01]  /*2df0*/  FFMA R126, R94.reuse, R74, R23 ;  /* 0x0000004a5e7e7223 */ /* 0x040fe20000000017 */
[----:B------:R-:W-:Y:S01]  /*2e00*/  FFMA R94, R94, R90, R93 ;  /* 0x0000005a5e5e7223 */ /* 0x000fe2000000005d */
[C---:B------:R-:W-:Y:S01]  /*2e10*/  FFMA R173, R95.reuse, R83, R92 ;  /* 0x000000535fad7223 */ /* 0x040fe2000000005c */
[----:B------:R-:W3:Y:S01]  /*2e20*/  LDS.128 R68, [R19.X4+UR4+0x10] ;  /* 0x0000100413447984 */ /* 0x000ee20008004c00 */
[C---:B------:R-:W-:Y:S01]  /*2e30*/  FFMA R165, R95.reuse, R75, R126 ;  /* 0x0000004b5fa57223 */ /* 0x040fe2000000007e */
[C---:B------:R-:W-:Y:S01]  /*2e40*/  FFMA R143, R95.reuse, R91, R94 ;  /* 0x0000005b5f8f7223 */ /* 0x040fe2000000005e */
[C---:B-1----:R-:W-:Y:S01]  /*2e50*/  FFMA R94, R76.reuse, R72, R115 ;  /* 0x000000484c5e7223 */ /* 0x042fe20000000073 */
[----:B------:R-:W1:Y:S01]  /*2e60*/  LDS.128 R116, [R21+0x210] ;  /* 0x0002100015747984 */ /* 0x000e620000000c00 */
[C---:B------:R-:W-:Y:S01]  /*2e70*/  FFMA R92, R76.reuse, R80, R113 ;  /* 0x000000504c5c7223 */ /* 0x040fe20000000071 */
[C---:B------:R-:W-:Y:S01]  /*2e80*/  FFMA R114, R76.reuse, R88, R114 ;  /* 0x000000584c727223 */ /* 0x040fe20000000072 */
[----:B------:R-:W-:Y:S01]  /*2e90*/  FFMA R135, R95, R87, R124 ;  /* 0x000000575f877223 */ /* 0x000fe2000000007c */
[----:B------:R-:W4:Y:S01]  /*2ea0*/  LDS.128 R120, [R21+0x410] ;  /* 0x0004100015787984 */ /* 0x000f220000000c00 */
[----:B------:R-:W-:Y:S01]  /*2eb0*/  FFMA R76, R76, R84, R112 ;  /* 0x000000544c4c7223 */ /* 0x000fe20000000070 */
[C---:B------:R-:W-:Y:S01]  /*2ec0*/  FFMA R113, R77.reuse, R73, R94 ;  /* 0x000000494d717223 */ /* 0x040fe2000000005e */
[C---:B------:R-:W-:Y:S01]  /*2ed0*/  FFMA R115, R77.reuse, R81, R92 ;  /* 0x000000514d737223 */ /* 0x040fe2000000005c */
[C---:B------:R-:W-:Y:S01]  /*2ee0*/  FFMA R23, R77.reuse, R89, R114 ;  /* 0x000000594d177223 */ /* 0x040fe20000000072 */
[----:B------:R-:W4:Y:S01]  /*2ef0*/  LDS.128 R92, [R19.X4+UR4+0x210] ;  /* 0x00021004135c7984 */ /* 0x000f220008004c00 */
[----:B------:R-:W-:Y:S01]  /*2f00*/  FFMA R77, R77, R85, R76 ;  /* 0x000000554d4d7223 */ /* 0x000fe2000000004c */
[C---:B------:R-:W-:Y:S01]  /*2f10*/  FFMA R112, R78.reuse, R74, R113 ;  /* 0x0000004a4e707223 */ /* 0x040fe20000000071 */
[----:B------:R-:W-:-:S02]  /*2f20*/  FFMA R114, R78, R90, R23 ;  /* 0x0000005a4e727223 */ /* 0x000fc40000000017 */
[C---:B------:R-:W-:Y:S01]  /*2f30*/  FFMA R76, R78.reuse, R86, R77 ;  /* 0x000000564e4c7223 */ /* 0x040fe2000000004d */
[----:B------:R-:W-:Y:S01]  /*2f40*/  FFMA R78, R78, R82, R115 ;  /* 0x000000524e4e7223 */ /* 0x000fe20000000073 */
[C---:B------:R-:W-:Y:S01]  /*2f50*/  FFMA R23, R79.reuse, R75, R112 ;  /* 0x0000004b4f177223 */ /* 0x040fe20000000070 */
[C---:B------:R-:W-:Y:S01]  /*2f60*/  FFMA R115, R79.reuse, R91, R114 ;  /* 0x0000005b4f737223 */ /* 0x040fe20000000072 */
[C---:B------:R-:W-:Y:S01]  /*2f70*/  FFMA R113, R79.reuse, R87, R76 ;  /* 0x000000574f717223 */ /* 0x040fe2000000004c */
[----:B------:R-:W-:Y:S01]  /*2f80*/  FFMA R125, R79, R83, R78 ;  /* 0x000000534f7d7223 */ /* 0x000fe2000000004e */
[C---:B--2---:R-:W-:Y:S01]  /*2f90*/  FFMA R72, R96.reuse, R72, R107 ;  /* 0x0000004860487223 */ /* 0x044fe2000000006b */
[----:B------:R-:W2:Y:S01]  /*2fa0*/  LDS.128 R76, [R19.X4+UR4+0x410] ;  /* 0x00041004134c7984 */ /* 0x000ea20008004c00 */
[C---:B------:R-:W-:Y:S01]  /*2fb0*/  FFMA R80, R96.reuse, R80, R105 ;  /* 0x0000005060507223 */ /* 0x040fe20000000069 */
[C---:B------:R-:W-:Y:S01]  /*2fc0*/  FFMA R84, R96.reuse, R84, R104 ;  /* 0x0000005460547223 */ /* 0x040fe20000000068 */
        /* <DEDUP_REMOVED lines=12> */
[C---:B---3--:R-:W-:Y:S01]  /*3090*/  FFMA R74, R68.reuse, R100, R185 ;  /* 0x00000064444a7223 */ /* 0x048fe200000000b9 */
[C---:B------:R-:W-:Y:S01]  /*30a0*/  FFMA R80, R68.reuse, R108, R187 ;  /* 0x0000006c44507223 */ /* 0x040fe200000000bb */
[----:B------:R-:W-:Y:S01]  /*30b0*/  FFMA R107, R99, R91, R90 ;  /* 0x0000005b636b7223 */ /* 0x000fe2000000005a */
[C---:B-1----:R-:W-:Y:S01]  /*30c0*/  FFMA R72, R68.reuse, R116, R183 ;  /* 0x0000007444487223 */ /* 0x042fe200000000b7 */
[C---:B------:R-:W-:Y:S01]  /*30d0*/  FFMA R83, R69.reuse, R101, R74 ;  /* 0x0000006545537223 */ /* 0x040fe2000000004a */
[C---:B------:R-:W-:Y:S01]  /*30e0*/  FFMA R81, R69.reuse, R109, R80 ;  /* 0x0000006d45517223 */ /* 0x040fe20000000050 */
[----:B------:R-:W-:Y:S01]  /*30f0*/  LDS.128 R96, [R19.X4+UR4+0x4410] ;  /* 0x0044100413607984 */ /* 0x000fe20008004c00 */
[----:B----4-:R-:W-:Y:S01]  /*3100*/  FFMA R68, R68, R120, R191 ;  /* 0x0000007844447223 */ /* 0x010fe200000000bf */
[C---:B------:R-:W-:Y:S01]  /*3110*/  FFMA R85, R69.reuse, R117, R72 ;  /* 0x0000007545557223 */ /* 0x040fe20000000048 */
[C---:B------:R-:W-:Y:S01]  /*3120*/  FFMA R82, R70.reuse, R110, R81 ;  /* 0x0000006e46527223 */ /* 0x040fe20000000051 */
[----:B------:R-:W1:Y:S01]  /*3130*/  LDS.128 R72, [R19.X4+UR4+0x610] ;  /* 0x0006100413487984 */ /* 0x000e620008004c00 */
        /* <DEDUP_REMOVED lines=14> */
[C---:B------:R-:W-:Y:S01]  /*3220*/  FFMA R83, R93.reuse, R121, R80 ;  /* 0x000000795d537223 */ /* 0x040fe20000000050 */
[----:B------:R-:W3:Y:S01]  /*3230*/  LDS.128 R68, [R19.X4+UR4+0x4010] ;  /* 0x0040100413447984 */ /* 0x000ee20008004c00 */
[----:B------:R-:W-:Y:S01]  /*3240*/  FFMA R93, R93, R117, R92 ;  /* 0x000000755d5d7223 */ /* 0x000fe2000000005c */
[C---:B------:R-:W-:Y:S01]  /*3250*/  FFMA R84, R94.reuse, R110, R81 ;  /* 0x0000006e5e547223 */ /* 0x040fe20000000051 */
[----:B------:R-:W-:-:S02]  /*3260*/  FFMA R82, R94, R122, R83 ;  /* 0x0000007a5e527223 */ /* 0x000fc40000000053 */
[----:B------:R-:W-:Y:S01]  /*3270*/  FFMA R80, R94, R118, R93 ;  /* 0x000000765e507223 */ /* 0x000fe2000000005d */
[C---:B------:R-:W-:Y:S01]  /*3280*/  FFMA R177, R95.reuse, R111, R84 ;  /* 0x0000006f5fb17223 */ /* 0x040fe20000000054 */
[C---:B--2---:R-:W-:Y:S01]  /*3290*/  FFMA R84, R76.reuse, R120, R179 ;  /* 0x000000784c547223 */ /* 0x044fe200000000b3 */
[C---:B------:R-:W-:Y:S01]  /*32a0*/  FFMA R181, R95.reuse, R123, R82 ;  /* 0x0000007b5fb57223 */ /* 0x040fe20000000052 */
[----:B------:R-:W-:Y:S01]  /*32b0*/  FFMA R189, R95, R119, R80 ;  /* 0x000000775fbd7223 */ /* 0x000fe20000000050 */
[C---:B------:R-:W-:Y:S01]  /*32c0*/  FFMA R82, R76.reuse, R108, R193 ;  /* 0x0000006c4c527223 */ /* 0x040fe200000000c1 */
[C---:B------:R-:W-:Y:S01]  /*32d0*/  FFMA R80, R76.reuse, R100, R197 ;  /* 0x000000644c507223 */ /* 0x040fe200000000c5 */
[----:B------:R-:W-:Y:S01]  /*32e0*/  FFMA R76, R76, R116, R175 ;  /* 0x000000744c4c7223 */ /* 0x000fe200000000af */
[----:B------:R-:W-:Y:S01]  /*32f0*/  FFMA R94, R94, R102, R85 ;  /* 0x000000665e5e7223 */ /* 0x000fe20000000055 */
[C---:B------:R-:W-:Y:S01]  /*3300*/  FFMA R83, R77.reuse, R121, R84 ;  /* 0x000000794d537223 */ /* 0x040fe20000000054 */
[C---:B------:R-:W-:Y:S01]  /*3310*/  FFMA R81, R77.reuse, R109, R82 ;  /* 0x0000006d4d517223 */ /* 0x040fe20000000052 */
[----:B------:R-:W2:Y:S01]  /*3320*/  LDS.128 R84, [R19.X4+UR4+0x4210] ;  /* 0x0042100413547984 */ /* 0x000ea20008004c00 */
[C---:B------:R-:W-:Y:S01]  /*3330*/  FFMA R89, R77.reuse, R101, R80 ;  /* 0x000000654d597223 */ /* 0x040fe20000000050 */
[----:B------:R-:W-:Y:S01]  /*3340*/  FFMA R77, R77, R117, R76 ;  /* 0x000000754d4d7223 */ /* 0x000fe2000000004c */
[C---:B------:R-:W-:Y:S01]  /*3350*/  FFMA R82, R78.reuse, R110, R81 ;  /* 0x0000006e4e527223 */ /* 0x040fe20000000051 */
[C---:B------:R-:W-:Y:S01]  /*3360*/  FFMA R80, R78.reuse, R122, R83 ;  /* 0x0000007a4e507223 */ /* 0x040fe20000000053 */
[----:B------:R-:W-:Y:S01]  /*3370*/  FFMA R195, R95, R103, R94 ;  /* 0x000000675fc37223 */ /* 0x000fe2000000005e */
[C---:B------:R-:W-:Y:S01]  /*3380*/  FFMA R76, R78.reuse, R118, R77 ;  /* 0x000000764e4c7223 */ /* 0x040fe2000000004d */
[----:B------:R-:W-:Y:S01]  /*3390*/  FFMA R78, R78, R102, R89 ;  /* 0x000000664e4e7223 */ /* 0x000fe20000000059 */
[C---:B------:R-:W-:Y:S01]  /*33a0*/  FFMA R179, R79.reuse, R123, R80 ;  /* 0x0000007b4fb37223 */ /* 0x040fe20000000050 */
[C---:B-1----:R-:W-:Y:S01]  /*33b0*/  FFMA R80, R72.reuse, R120, R131 ;  /* 0x0000007848507223 */ /* 0x042fe20000000083 */
        /* <DEDUP_REMOVED lines=15> */
[C---:B---3--:R-:W-:Y:S01]  /*34b0*/  FFMA R72, R68.reuse, R116, R171 ;  /* 0x0000007444487223 */ /* 0x048fe200000000ab */
        /* <DEDUP_REMOVED lines=14> */
[----:B------:R-:W1:Y:S01]  /*35a0*/  LDS.128 R88, [R19.X4+UR4+0x4610] ;  /* 0x0046100413587984 */ /* 0x000e620008004c00 */
[C---:B------:R-:W-:Y:S01]  /*35b0*/  FFMA R171, R71.reuse, R119, R68 ;  /* 0x0000007747ab7223 */ /* 0x040fe20000000044 */
[C---:B------:R-:W-:Y:S01]  /*35c0*/  FFMA R139, R71.reuse, R111, R72 ;  /* 0x0000006f478b7223 */ /* 0x040fe20000000048 */
[C---:B------:R-:W-:Y:S01]  /*35d0*/  FFMA R141, R71.reuse, R103, R70 ;  /* 0x00000067478d7223 */ /* 0x040fe20000000046 */
[C---:B--2---:R-:W-:Y:S01]  /*35e0*/  FFMA R70, R84.reuse, R116, R173 ;  /* 0x0000007454467223 */ /* 0x044fe200000000ad */
        /* <DEDUP_REMOVED lines=11> */
[----:B------:R-:W-:Y:S01]  /*36a0*/  LDS.128 R92, [R19.X4+UR4+0x20] ;  /* 0x00002004135c7984 */ /* 0x000fe20008004c00 */
[----:B------:R-:W-:Y:S01]  /*36b0*/  FFMA R86, R86, R122, R85 ;  /* 0x0000007a56567223 */ /* 0x000fe20000000055 */
[C---:B------:R-:W-:Y:S01]  /*36c0*/  FFMA R201, R87.reuse, R119, R84 ;  /* 0x0000007757c97223 */ /* 0x040fe20000000054 */
[C---:B------:R-:W-:Y:S01]  /*36d0*/  FFMA R84, R96.reuse, R116, R125 ;  /* 0x0000007460547223 */ /* 0x040fe2000000007d */
[----:B------:R-:W2:Y:S01]  /*36e0*/  LDS.128 R68, [R21+0x20] ;  /* 0x0000200015447984 */ /* 0x000ea20000000c00 */
[C---:B------:R-:W-:Y:S01]  /*36f0*/  FFMA R165, R87.reuse, R123, R86 ;  /* 0x0000007b57a57223 */ /* 0x040fe20000000056 */
[C---:B------:R-:W-:Y:S01]  /*3700*/  FFMA R86, R96.reuse, R120, R115 ;  /* 0x0000007860567223 */ /* 0x040fe20000000073 */
[C---:B------:R-:W-:Y:S01]  /*3710*/  FFMA R199, R87.reuse, R103, R104 ;  /* 0x0000006757c77223 */ /* 0x040fe20000000068 */
[----:B------:R-:W3:Y:S01]  /*3720*/  LDS.128 R72, [R21+0x420] ;  /* 0x0004200015487984 */ /* 0x000ee20000000c00 */
[C---:B------:R-:W-:Y:S01]  /*3730*/  FFMA R104, R96.reuse, R108, R23 ;  /* 0x0000006c60687223 */ /* 0x040fe20000000017 */
[----:B------:R-:W-:Y:S01]  /*3740*/  FFMA R96, R96, R100, R113 ;  /* 0x0000006460607223 */ /* 0x000fe20000000071 */
[----:B------:R-:W-:Y:S01]  /*3750*/  FFMA R173, R87, R111, R106 ;  /* 0x0000006f57ad7223 */ /* 0x000fe2000000006a */
[----:B------:R-:W4:Y:S01]  /*3760*/  LDS.128 R76, [R21+0x220] ;  /* 0x00022000154c7984 */ /* 0x000f220000000c00 */
[C---:B------:R-:W-:Y:S01]  /*3770*/  FFMA R23, R97.reuse, R121, R86 ;  /* 0x0000007961177223 */ /* 0x040fe20000000056 */
[C---:B------:R-:W-:Y:S01]  /*3780*/  FFMA R115, R97.reuse, R117, R84 ;  /* 0x0000007561737223 */ /* 0x040fe20000000054 */
[C---:B------:R-:W-:Y:S01]  /*3790*/  FFMA R113, R97.reuse, R109, R104 ;  /* 0x0000006d61717223 */ /* 0x040fe20000000068 */
[----:B------:R-:W4:Y:S01]  /*37a0*/  LDS.128 R80, [R21+0x620] ;  /* 0x0006200015507984 */ /* 0x000f220000000c00 */
[----:B------:R-:W-:Y:S01]  /*37b0*/  FFMA R97, R97, R101, R96 ;  /* 0x0000006561617223 */ /* 0x000fe20000000060 */
[C---:B------:R-:W-:Y:S01]  /*37c0*/  FFMA R106, R98.reuse, R122, R23 ;  /* 0x0000007a626a7223 */ /* 0x040fe20000000017 */
[C---:B------:R-:W-:Y:S01]  /*37d0*/  FFMA R104, R98.reuse, R110, R113 ;  /* 0x0000006e62687223 */ /* 0x040fe20000000071 */
[----:B------:R-:W4:Y:S01]  /*37e0*/  LDS.128 R84, [R19.X4+UR4+0x220] ;  /* 0x0002200413547984 */ /* 0x000f220008004c00 */
[C---:B------:R-:W-:Y:S01]  /*37f0*/  FFMA R96, R98.reuse, R102, R97 ;  /* 0x0000006662607223 */ /* 0x040fe20000000061 */
[----:B------:R-:W-:Y:S01]  /*3800*/  FFMA R98, R98, R118, R115 ;  /* 0x0000007662627223 */ /* 0x000fe20000000073 */
[C---:B------:R-:W-:Y:S01]  /*3810*/  FFMA R23, R99.reuse, R123, R106 ;  /* 0x0000007b63177223 */ /* 0x040fe2000000006a */
[C---:B------:R-:W-:Y:S01]  /*3820*/  FFMA R125, R99.reuse, R111, R104 ;  /* 0x0000006f637d7223 */ /* 0x040fe20000000068 */
[C---:B------:R-:W-:Y:S01]  /*3830*/  FFMA R135, R99.reuse, R103, R96 ;  /* 0x0000006763877223 */ /* 0x040fe20000000060 */
[----:B------:R-:W-:Y:S01]  /*3840*/  FFMA R143, R99, R119, R98 ;  /* 0x00000077638f7223 */ /* 0x000fe20000000062 */
[C---:B-1----:R-:W-:Y:S01]  /*3850*/  FFMA R100, R88.reuse, R100, R127 ;  /* 0x0000006458647223 */ /* 0x042fe2000000007f */
[C---:B------:R-:W-:Y:S01]  /*3860*/  FFMA R120, R88.reuse, R120, R107 ;  /* 0x0000007858787223 */ /* 0x040fe2000000006b */
[C---:B------:R-:W-:Y:S01]  /*3870*/  FFMA R108, R88.reuse, R108, R105 ;  /* 0x0000006c586c7223 */ /* 0x040fe20000000069 */
[----:B------:R-:W-:Y:S01]  /*3880*/  FFMA R88, R88, R116, R167 ;  /* 0x0000007458587223 */ /* 0x000fe200000000a7 */
[----:B------:R-:W1:Y:S01]  /*3890*/  LDS.128 R96, [R19.X4+UR4+0x420] ;  /* 0x0004200413607984 */ /* 0x000e620008004c00 */
        /* <DEDUP_REMOVED lines=12> */
[C---:B--2---:R-:W-:Y:S01]  /*3960*/  FFMA R90, R92.reuse, R68, R183 ;  /* 0x000000445c5a7223 */ /* 0x044fe200000000b7 */
[----:B------:R-:W-:Y:S01]  /*3970*/  LDS.128 R112, [R19.X4+UR4+0x4420] ;  /* 0x0044200413707984 */ /* 0x000fe20008004c00 */
[----:B---3--:R-:W-:-:S02]  /*3980*/  FFMA R100, R92, R72, R191 ;  /* 0x000000485c647223 */ /* 0x008fc400000000bf */
[C---:B------:R-:W-:Y:S01]  /*3990*/  FFMA R103, R93.reuse, R69, R90 ;  /* 0x000000455d677223 */ /* 0x040fe2000000005a */
[----:B------:R-:W-:Y:S01]  /*39a0*/  LDS.128 R108, [R19.X4+UR4+0x30] ;  /* 0x00003004136c7984 */ /* 0x000fe20008004c00 */
[C---:B----4-:R-:W-:Y:S01]  /*39b0*/  FFMA R88, R92.reuse, R76, R187 ;  /* 0x0000004c5c587223 */ /* 0x050fe200000000bb */
[C---:B------:R-:W-:Y:S01]  /*39c0*/  FFMA R101, R93.reuse, R73, R100 ;  /* 0x000000495d657223 */ /* 0x040fe20000000064 */
[----:B------:R-:W-:Y:S02]  /*39d0*/  FFMA R92, R92, R80, R185 ;  /* 0x000000505c5c7223 */ /* 0x000fe400000000b9 */
[C---:B------:R-:W-:Y:S01]  /*39e0*/  FFMA R105, R93.reuse, R77, R88 ;  /* 0x0000004d5d697223 */ /* 0x040fe20000000058 */
[C---:B------:R-:W-:Y:S01]  /*39f0*/  FFMA R102, R94.reuse, R74, R101 ;  /* 0x0000004a5e667223 */ /* 0x040fe20000000065 */
[----:B------:R-:W2:Y:S01]  /*3a00*/  LDS.128 R88, [R19.X4+UR4+0x620] ;  /* 0x0006200413587984 */ /* 0x000ea20008004c00 */
        /* <DEDUP_REMOVED lines=15> */
[----:B------:R-:W-:Y:S01]  /*3b00*/  FFMA R85, R85, R77, R84 ;  /* 0x0000004d55557223 */ /* 0x000fe20000000054 */
[----:B------:R-:W3:Y:S01]  /*3b10*/  LDS.128 R92, [R19.X4+UR4+0x4020] ;  /* 0x00402004135c7984 */ /* 0x000ee20008004c00 */
[C---:B------:R-:W-:Y:S01]  /*3b20*/  FFMA R100, R86.reuse, R82, R103 ;  /* 0x0000005256647223 */ /* 0x040fe20000000067 */
[C---:B------:R-:W-:Y:S01]  /*3b30*/  FFMA R102, R86.reuse, R74, R101 ;  /* 0x0000004a56667223 */ /* 0x040fe20000000065 */
[C---:B------:R-:W-:Y:S01]  /*3b40*/  FFMA R84, R86.reuse, R78, R85 ;  /* 0x0000004e56547223 */ /* 0x040fe20000000055 */
[----:B------:R-:W-:Y:S01]  /*3b50*/  FFMA R86, R86, R70, R105 ;  /* 0x0000004656567223 */ /* 0x000fe20000000069 */
[C---:B------:R-:W-:Y:S01]  /*3b60*/  FFMA R181, R87.reuse, R83, R100 ;  /* 0x0000005357b57223 */ /* 0x040fe20000000064 */
[C---:B-1----:R-:W-:Y:S01]  /*3b70*/  FFMA R100, R96.reuse, R80, R175 ;  /* 0x0000005060647223 */ /* 0x042fe200000000af */
[C---:B------:R-:W-:Y:S01]  /*3b80*/  FFMA R195, R87.reuse, R75, R102 ;  /* 0x0000004b57c37223 */ /* 0x040fe20000000066 */
[C---:B------:R-:W-:Y:S01]  /*3b90*/  FFMA R187, R87.reuse, R79, R84 ;  /* 0x0000004f57bb7223 */ /* 0x040fe20000000054 */
[----:B------:R-:W-:Y:S01]  /*3ba0*/  FFMA R211, R87, R71, R86 ;  /* 0x0000004757d37223 */ /* 0x000fe20000000056 */
[C---:B------:R-:W-:Y:S01]  /*3bb0*/  FFMA R87, R97.reuse, R81, R100 ;  /* 0x0000005161577223 */ /* 0x040fe20000000064 */
[C---:B------:R-:W-:Y:S01]  /*3bc0*/  FFMA R86, R96.reuse, R72, R179 ;  /* 0x0000004860567223 */ /* 0x040fe200000000b3 */
[----:B------:R-:W1:Y:S01]  /*3bd0*/  LDS.128 R100, [R19.X4+UR4+0x4220] ;  /* 0x0042200413647984 */ /* 0x000e620008004c00 */
[C---:B------:R-:W-:Y:S01]  /*3be0*/  FFMA R84, R96.reuse, R68, R197 ;  /* 0x0000004460547223 */ /* 0x040fe200000000c5 */
[----:B------:R-:W-:Y:S01]  /*3bf0*/  FFMA R96, R96, R76, R193 ;  /* 0x0000004c60607223 */ /* 0x000fe200000000c1 */
[C---:B------:R-:W-:Y:S01]  /*3c00*/  FFMA R85, R97.reuse, R73, R86 ;  /* 0x0000004961557223 */ /* 0x040fe20000000056 */
[C---:B------:R-:W-:Y:S01]  /*3c10*/  FFMA R86, R98.reuse, R82, R87 ;  /* 0x0000005262567223 */ /* 0x040fe20000000057 */
[C---:B------:R-:W-:Y:S01]  /*3c20*/  FFMA R105, R97.reuse, R69, R84 ;  /* 0x0000004561697223 */ /* 0x040fe20000000054 */
[----:B------:R-:W-:Y:S01]  /*3c30*/  FFMA R97, R97, R77, R96 ;  /* 0x0000004d61617223 */ /* 0x000fe20000000060 */
[----:B------:R-:W-:Y:S01]  /*3c40*/  FFMA R96, R98, R74, R85 ;  /* 0x0000004a62607223 */ /* 0x000fe20000000055 */
[----:B------:R-:W-:-:S02]  /*3c50*/  FFMA R185, R99, R83, R86 ;  /* 0x0000005363b97223 */ /* 0x000fc40000000056 */
[----:B------:R-:W-:Y:S01]  /*3c60*/  FFMA R84, R98, R78, R97 ;  /* 0x0000004e62547223 */ /* 0x000fe20000000061 */
[C---:B------:R-:W-:Y:S01]  /*3c70*/  FFMA R189, R99.reuse, R75, R96 ;  /* 0x0000004b63bd7223 */ /* 0x040fe20000000060 */
[C---:B--2---:R-:W-:Y:S01]  /*3c80*/  FFMA R96, R88.reuse, R80, R131 ;  /* 0x0000005058607223 */ /* 0x044fe20000000083 */
        /* <DEDUP_REMOVED lines=15> */
[C---:B---3--:R-:W-:Y:S01]  /*3d80*/  FFMA R88, R92.reuse, R72, R129 ;  /* 0x000000485c587223 */ /* 0x048fe20000000081 */
[C---:B------:R-:W-:Y:S01]  /*3d90*/  FFMA R86, R92.reuse, R80, R139 ;  /* 0x000000505c567223 */ /* 0x040fe2000000008b */
[----:B------:R-:W-:Y:S01]  /*3da0*/  FFMA R84, R92, R76, R171 ;  /* 0x0000004c5c547223 */ /* 0x000fe200000000ab */
        /* <DEDUP_REMOVED lines=8> */
[----:B------:R-:W-:Y:S01]  /*3e30*/  FFMA R84, R94, R78, R89 ;  /* 0x0000004e5e547223 */ /* 0x000fe20000000059 */
[C---:B------:R-:W-:Y:S01]  /*3e40*/  FFMA R129, R95.reuse, R75, R86 ;  /* 0x0000004b5f817223 */ /* 0x040fe20000000056 */
[----:B------:R-:W-:Y:S01]  /*3e50*/  FFMA R137, R95, R83, R88 ;  /* 0x000000535f897223 */ /* 0x000fe20000000058 */
[----:B------:R-:W-:Y:S01]  /*3e60*/  FFMA R93, R93, R69, R92 ;  /* 0x000000455d5d7223 */ /* 0x000fe2000000005c */
[C---:B-1----:R-:W-:Y:S01]  /*3e70*/  FFMA R86, R100.reuse, R76, R201 ;  /* 0x0000004c64567223 */ /* 0x042fe200000000c9 */
[C---:B------:R-:W-:Y:S01]  /*3e80*/  FFMA R88, R100.reuse, R72, R165 ;  /* 0x0000004864587223 */ /* 0x040fe200000000a5 */
[----:B------:R-:W-:Y:S01]  /*3e90*/  FFMA R179, R95, R79, R84 ;  /* 0x0000004f5fb37223 */ /* 0x000fe20000000054 */
[----:B------:R-:W-:Y:S01]  /*3ea0*/  FFMA R84, R100, R68, R199 ;  /* 0x0000004464547223 */ /* 0x000fe200000000c7 */
[----:B------:R-:W-:Y:S01]  /*3eb0*/  FFMA R94, R94, R70, R93 ;  /* 0x000000465e5e7223 */ /* 0x000fe2000000005d */
[----:B------:R-:W-:Y:S01]  /*3ec0*/  FFMA R100, R100, R80, R173 ;  /* 0x0000005064647223 */ /* 0x000fe200000000ad */
[C---:B------:R-:W-:Y:S01]  /*3ed0*/  FFMA R87, R101.reuse, R77, R86 ;  /* 0x0000004d65577223 */ /* 0x040fe20000000056 */
[C---:B------:R-:W-:Y:S01]  /*3ee0*/  FFMA R85, R101.reuse, R73, R88 ;  /* 0x0000004965557223 */ /* 0x040fe20000000058 */
[C---:B------:R-:W-:Y:S01]  /*3ef0*/  FFMA R89, R101.reuse, R69, R84 ;  /* 0x0000004565597223 */ /* 0x040fe20000000054 */
[----:B------:R-:W-:Y:S01]  /*3f00*/  FFMA R101, R101, R81, R100 ;  /* 0x0000005165657223 */ /* 0x000fe20000000064 */
[----:B------:R-:W-:Y:S01]  /*3f10*/  FFMA R141, R95, R71, R94 ;  /* 0x000000475f8d7223 */ /* 0x000fe2000000005e */
[C---:B------:R-:W-:Y:S01]  /*3f20*/  FFMA R100, R102.reuse, R78, R87 ;  /* 0x0000004e66647223 */ /* 0x040fe20000000057 */
[C---:B------:R-:W-:Y:S01]  /*3f30*/  FFMA R118, R102.reuse, R74, R85 ;  /* 0x0000004a66767223 */ /* 0x040fe20000000055 */
[----:B------:R-:W1:Y:S01]  /*3f40*/  LDS.128 R92, [R21+0x230] ;  /* 0x00023000155c7984 */ /* 0x000e620000000c00 */
[C---:B------:R-:W-:Y:S01]  /*3f50*/  FFMA R116, R102.reuse, R70, R89 ;  /* 0x0000004666747223 */ /* 0x040fe20000000059 */
[-C--:B------:R-:W-:Y:S01]  /*3f60*/  FFMA R133, R91, R79.reuse, R90 ;  /* 0x0000004f5b857223 */ /* 0x080fe2000000005a */
[----:B------:R-:W-:Y:S01]  /*3f70*/  FFMA R102, R102, R82, R101 ;  /* 0x0000005266667223 */ /* 0x000fe20000000065 */
[----:B------:R-:W3:Y:S01]  /*3f80*/  LDS.128 R84, [R21+0x30] ;  /* 0x0000300015547984 */ /* 0x000ee20000000c00 */
[C---:B------:R-:W-:Y:S01]  /*3f90*/  FFMA R171, R103.reuse, R79, R100 ;  /* 0x0000004f67ab7223 */ /* 0x040fe20000000064 */
[C---:B------:R-:W-:Y:S01]  /*3fa0*/  FFMA R100, R112.reuse, R76, R143 ;  /* 0x0000004c70647223 */ /* 0x040fe2000000008f */
[C---:B------:R-:W-:Y:S01]  /*3fb0*/  FFMA R165, R103.reuse, R83, R102 ;  /* 0x0000005367a57223 */ /* 0x040fe20000000066 */
[----:B------:R-:W4:Y:S01]  /*3fc0*/  LDS.128 R88, [R21+0x430] ;  /* 0x0004300015587984 */ /* 0x000f220000000c00 */
[C---:B------:R-:W-:Y:S01]  /*3fd0*/  FFMA R102, R112.reuse, R80, R125 ;  /* 0x0000005070667223 */ /* 0x040fe2000000007d */
[C---:B------:R-:W-:Y:S01]  /*3fe0*/  FFMA R131, R103.reuse, R71, R116 ;  /* 0x0000004767837223 */ /* 0x040fe20000000074 */
[C---:B------:R-:W-:Y:S01]  /*3ff0*/  FFMA R116, R112.reuse, R72, R23 ;  /* 0x0000004870747223 */ /* 0x040fe20000000017 */
[----:B------:R-:W-:Y:S01]  /*4000*/  FFMA R139, R103, R75, R118 ;  /* 0x0000004b678b7223 */ /* 0x000fe20000000076 */
[C---:B------:R-:W-:Y:S01]  /*4010*/  FFMA R23, R113.reuse, R81, R102 ;  /* 0x0000005171177223 */ /* 0x040fe20000000066 */
[----:B------:R-:W-:Y:S01]  /*4020*/  FFMA R119, R113, R77, R100 ;  /* 0x0000004d71777223 */ /* 0x000fe20000000064 */
[----:B------:R-:W-:Y:S01]  /*4030*/  FFMA R193, R99, R71, R98 ;  /* 0x0000004763c17223 */ /* 0x000fe20000000062 */
[----:B------:R-:W4:Y:S01]  /*4040*/  LDS.128 R100, [R19.X4+UR4+0x230] ;  /* 0x0002300413647984 */ /* 0x000f220008004c00 */
[----:B------:R-:W-:Y:S01]  /*4050*/  FFMA R112, R112, R68, R135 ;  /* 0x0000004470707223 */ /* 0x000fe20000000087 */
[C---:B------:R-:W-:Y:S01]  /*4060*/  FFMA R117, R113.reuse, R73, R116 ;  /* 0x0000004971757223 */ /* 0x040fe20000000074 */
[C---:B------:R-:W-:Y:S01]  /*4070*/  FFMA R118, R114.reuse, R82, R23 ;  /* 0x0000005272767223 */ /* 0x040fe20000000017 */
[----:B------:R-:W4:Y:S01]  /*4080*/  LDS.128 R96, [R21+0x630] ;  /* 0x0006300015607984 */ /* 0x000f220000000c00 */
[----:B------:R-:W-:Y:S01]  /*4090*/  FFMA R113, R113, R69, R112 ;  /* 0x0000004571717223 */ /* 0x000fe20000000070 */
[----:B------:R-:W-:Y:S01]  /*40a0*/  FFMA R116, R114, R74, R117 ;  /* 0x0000004a72747223 */ /* 0x000fe20000000075 */
[----:B--2---:R-:W-:Y:S01]  /*40b0*/  FFMA R68, R104, R68, R167 ;  /* 0x0000004468447223 */ /* 0x004fe200000000a7 */
[C---:B------:R-:W-:Y:S01]  /*40c0*/  FFMA R23, R115.reuse, R83, R118 ;  /* 0x0000005373177223 */ /* 0x040fe20000000076 */
[C---:B------:R-:W-:Y:S01]  /*40d0*/  FFMA R112, R114.reuse, R70, R113 ;  /* 0x0000004672707223 */ /* 0x040fe20000000071 */
[----:B------:R-:W-:Y:S01]  /*40e0*/  FFMA R114, R114, R78, R119 ;  /* 0x0000004e72727223 */ /* 0x000fe20000000077 */
[----:B------:R-:W-:Y:S01]  /*40f0*/  FFMA R119, R115, R75, R116 ;  /* 0x0000004b73777223 */ /* 0x000fe20000000074 */
[----:B------:R-:W-:Y:S01]  /*4100*/  FFMA R69, R105, R69, R68 ;  /* 0x0000004569457223 */ /* 0x000fe20000000044 */
[C---:B------:R-:W-:Y:S01]  /*4110*/  FFMA R117, R115.reuse, R71, R112 ;  /* 0x0000004773757223 */ /* 0x040fe20000000070 */
[----:B------:R-:W-:Y:S01]  /*4120*/  FFMA R121, R115, R79, R114 ;  /* 0x0000004f73797223 */ /* 0x000fe20000000072 */
[----:B------:R-:W-:Y:S01]  /*4130*/  FFMA R72, R104, R72, R123 ;  /* 0x0000004868487223 */ /* 0x000fe2000000007b */
[----:B------:R-:W2:Y:S01]  /*4140*/  LDS.128 R112, [R19.X4+UR4+0x430] ;  /* 0x0004300413707984 */ /* 0x000ea20008004c00 */
[----:B------:R-:W-:Y:S01]  /*4150*/  FFMA R70, R106, R70, R69 ;  /* 0x000000466a467223 */ /* 0x000fe20000000045 */
[C---:B------:R-:W-:Y:S01]  /*4160*/  FFMA R76, R104.reuse, R76, R203 ;  /* 0x0000004c684c7223 */ /* 0x040fe200000000cb */
[----:B------:R-:W-:Y:S01]  /*4170*/  FFMA R73, R105, R73, R72 ;  /* 0x0000004969497223 */ /* 0x000fe20000000048 */
[----:B------:R-:W-:Y:S01]  /*4180*/  FFMA R80, R104, R80, R127 ;  /* 0x0000005068507223 */ /* 0x000fe2000000007f */
[----:B------:R-:W-:Y:S01]  /*4190*/  FFMA R127, R107, R71, R70 ;  /* 0x000000476b7f7223 */ /* 0x000fe20000000046 */
[C---:B------:R-:W-:Y:S01]  /*41a0*/  FFMA R77, R105.reuse, R77, R76 ;  /* 0x0000004d694d7223 */ /* 0x040fe2000000004c */
[----:B------:R-:W-:Y:S01]  /*41b0*/  FFMA R74, R106, R74, R73 ;  /* 0x0000004a6a4a7223 */ /* 0x000fe20000000049 */
[----:B-1----:R-:W-:Y:S01]  /*41c0*/  FFMA R68, R108, R92, R205 ;  /* 0x0000005c6c447223 */ /* 0x002fe200000000cd */
[----:B------:R-:W-:Y:S01]  /*41d0*/  FFMA R81, R105, R81, R80 ;  /* 0x0000005169517223 */ /* 0x000fe20000000050 */
[----:B------:R-:W-:Y:S01]  /*41e0*/  FFMA R78, R106, R78, R77 ;  /* 0x0000004e6a4e7223 */ /* 0x000fe2000000004d */
[----:B------:R-:W-:Y:S01]  /*41f0*/  FFMA R123, R107, R75, R74 ;  /* 0x0000004b6b7b7223 */ /* 0x000fe2000000004a */
[----:B---3--:R-:W-:Y:S01]  /*4200*/  FFMA R70, R108, R84, R207 ;  /* 0x000000546c467223 */ /* 0x008fe200000000cf */
[----:B------:R-:W-:Y:S01]  /*4210*/  FFMA R77, R109, R93, R68 ;  /* 0x0000005d6d4d7223 */ /* 0x000fe20000000044 */
[----:B------:R-:W-:Y:S01]  /*4220*/  FFMA R82, R106, R82, R81 ;  /* 0x000000526a527223 */ /* 0x000fe20000000051 */
[----:B------:R-:W-:Y:S01]  /*4230*/  FFMA R135, R107, R79, R78 ;  /* 0x0000004f6b877223 */ /* 0x000fe2000000004e */
[----:B----4-:R-:W-:Y:S01]  /*4240*/  FFMA R72, R108, R88, R191 ;  /* 0x000000586c487223 */ /* 0x010fe200000000bf */
[C---:B------:R-:W-:Y:S01]  /*4250*/  FFMA R75, R109.reuse, R85, R70 ;  /* 0x000000556d4b7223 */ /* 0x040fe20000000046 */
[C---:B------:R-:W-:Y:S01]  /*4260*/  FFMA R74, R110.reuse, R94, R77 ;  /* 0x0000005e6e4a7223 */ /* 0x040fe2000000004d */
[----:B------:R-:W1:Y:S01]  /*4270*/  LDS.128 R68, [R19.X4+UR4+0x630] ;  /* 0x0006300413447984 */ /* 0x000e620008004c00 */
[----:B------:R-:W-:Y:S01]  /*4280*/  FFMA R73, R109, R89, R72 ;  /* 0x000000596d497223 */ /* 0x000fe20000000048 */
[C---:B------:R-:W-:Y:S01]  /*4290*/  FFMA R72, R110.reuse, R86, R75 ;  /* 0x000000566e487223 */ /* 0x040fe2000000004b */
[----:B------:R-:W-:Y:S01]  /*42a0*/  FFMA R167, R111, R95, R74 ;  /* 0x0000005f6fa77223 */ /* 0x000fe2000000004a */
[----:B------:R-:W-:Y:S01]  /*42b0*/  FFMA R125, R107, R83, R82 ;  /* 0x000000536b7d7223 */ /* 0x000fe20000000052 */
        /* <DEDUP_REMOVED lines=21> */
[C---:B--2---:R-:W-:Y:S01]  /*4410*/  FFMA R78, R112.reuse, R88, R189 ;  /* 0x00000058704e7223 */ /* 0x044fe200000000bd */
[C---:B------:R-:W-:Y:S01]  /*4420*/  FFMA R80, R112.reuse, R96, R185 ;  /* 0x0000006070507223 */ /* 0x040fe200000000b9 */
[C---:B------:R-:W-:Y:S01]  /*4430*/  FFMA R76, R112.reuse, R84, R193 ;  /* 0x00000054704c7223 */ /* 0x040fe200000000c1 */
[----:B------:R-:W-:Y:S01]  /*4440*/  FFMA R112, R112, R92, R183 ;  /* 0x0000005c70707223 */ /* 0x000fe200000000b7 */
[----:B------:R-:W2:Y:S01]  /*4450*/  LDS.128 R100, [R19.X4+UR4+0x4230] ;  /* 0x0042300413647984 */ /* 0x000ea20008004c00 */
[C---:B------:R-:W-:Y:S01]  /*4460*/  FFMA R77, R113.reuse, R89, R78 ;  /* 0x00000059714d7223 */ /* 0x040fe2000000004e */
[C---:B------:R-:W-:Y:S01]  /*4470*/  FFMA R79, R113.reuse, R97, R80 ;  /* 0x00000061714f7223 */ /* 0x040fe20000000050 */
[C---:B------:R-:W-:Y:S01]  /*4480*/  FFMA R81, R113.reuse, R85, R76 ;  /* 0x0000005571517223 */ /* 0x040fe2000000004c */
[----:B------:R-:W-:Y:S01]  /*4490*/  FFMA R113, R113, R93, R112 ;  /* 0x0000005d71717223 */ /* 0x000fe20000000070 */
[C---:B------:R-:W-:Y:S01]  /*44a0*/  FFMA R80, R114.reuse, R90, R77 ;  /* 0x0000005a72507223 */ /* 0x040fe2000000004d */
[C---:B------:R-:W-:Y:S01]  /*44b0*/  FFMA R78, R114.reuse, R98, R79 ;  /* 0x00000062724e7223 */ /* 0x040fe2000000004f */
[----:B------:R-:W-:Y:S01]  /*44c0*/  LDS.128 R104, [R19.X4+UR4+0x4630] ;  /* 0x0046300413687984 */ /* 0x000fe20008004c00 */
[C---:B------:R-:W-:Y:S01]  /*44d0*/  FFMA R76, R114.reuse, R94, R113 ;  /* 0x0000005e724c7223 */ /* 0x040fe20000000071 */
[----:B------:R-:W-:Y:S01]  /*44e0*/  FFMA R114, R114, R86, R81 ;  /* 0x0000005672727223 */ /* 0x000fe20000000051 */
[C---:B------:R-:W-:Y:S01]  /*44f0*/  FFMA R183, R115.reuse, R99, R78 ;  /* 0x0000006373b77223 */ /* 0x040fe2000000004e */
[C---:B------:R-:W-:Y:S01]  /*4500*/  FFMA R189, R115.reuse, R91, R80 ;  /* 0x0000005b73bd7223 */ /* 0x040fe20000000050 */
[C---:B------:R-:W-:Y:S01]  /*4510*/  FFMA R185, R115.reuse, R95, R76 ;  /* 0x0000005f73b97223 */ /* 0x040fe2000000004c */
[C---:B-1----:R-:W-:Y:S01]  /*4520*/  FFMA R76, R68.reuse, R84, R177 ;  /* 0x00000054444c7223 */ /* 0x042fe200000000b1 */
        /* <DEDUP_REMOVED lines=31> */
[C---:B--2---:R-:W-:Y:S01]  /*4720*/  FFMA R70, R100.reuse, R92, R171 ;  /* 0x0000005c64467223 */ /* 0x044fe200000000ab */
[C---:B------:R-:W-:Y:S01]  /*4730*/  FFMA R72, R100.reuse, R88, R139 ;  /* 0x0000005864487223 */ /* 0x040fe2000000008b */
[----:B------:R-:W-:Y:S01]  /*4740*/  FFMA R179, R75, R95, R68 ;  /* 0x0000005f4bb37223 */ /* 0x000fe20000000044 */
[----:B------:R-:W-:Y:S01]  /*4750*/  FFMA R68, R100, R84, R131 ;  /* 0x0000005464447223 */ /* 0x000fe20000000083 */
[----:B------:R-:W-:Y:S01]  /*4760*/  FFMA R110, R110, R98, R109 ;  /* 0x000000626e6e7223 */ /* 0x000fe2000000006d */
[----:B------:R-:W-:Y:S01]  /*4770*/  FFMA R100, R100, R96, R165 ;  /* 0x0000006064647223 */ /* 0x000fe200000000a5 */
[C---:B------:R-:W-:Y:S01]  /*4780*/  FFMA R71, R101.reuse, R93, R70 ;  /* 0x0000005d65477223 */ /* 0x040fe20000000046 */
[C---:B------:R-:W-:Y:S01]  /*4790*/  FFMA R69, R101.reuse, R89, R72 ;  /* 0x0000005965457223 */ /* 0x040fe20000000048 */
[----:B------:R-:W-:Y:S01]  /*47a0*/  FFMA R74, R74, R86, R73 ;  /* 0x000000564a4a7223 */ /* 0x000fe20000000049 */
[C---:B------:R-:W-:Y:S01]  /*47b0*/  FFMA R73, R101.reuse, R85, R68 ;  /* 0x0000005565497223 */ /* 0x040fe20000000044 */
[----:B------:R-:W-:Y:S01]  /*47c0*/  FFMA R101, R101, R97, R100 ;  /* 0x0000006165657223 */ /* 0x000fe20000000064 */
[----:B------:R-:W-:Y:S01]  /*47d0*/  FFMA R191, R111, R99, R110 ;  /* 0x000000636fbf7223 */ /* 0x000fe2000000006e */
[C---:B------:R-:W-:Y:S01]  /*47e0*/  FFMA R100, R102.reuse, R94, R71 ;  /* 0x0000005e66647223 */ /* 0x040fe20000000047 */
[C---:B------:R-:W-:Y:S01]  /*47f0*/  FFMA R118, R102.reuse, R90, R69 ;  /* 0x0000005a66767223 */ /* 0x040fe20000000045 */
[----:B------:R-:W-:Y:S01]  /*4800*/  LDS.128 R108, [R19.X4+UR4+0x40] ;  /* 0x00004004136c7984 */ /* 0x000fe20008004c00 */
[C---:B------:R-:W-:Y:S01]  /*4810*/  FFMA R116, R102.reuse, R86, R73 ;  /* 0x0000005666747223 */ /* 0x040fe20000000049 */
[----:B------:R-:W-:Y:S01]  /*4820*/  FFMA R199, R75, R87, R74 ;  /* 0x000000574bc77223 */ /* 0x000fe2000000004a */
[----:B------:R-:W-:Y:S01]  /*4830*/  FFMA R102, R102, R98, R101 ;  /* 0x0000006266667223 */ /* 0x000fe20000000065 */
[----:B------:R-:W2:Y:S01]  /*4840*/  LDS.128 R68, [R21+0x40] ;  /* 0x0000400015447984 */ /* 0x000ea20000000c00 */
[C---:B------:R-:W-:Y:S01]  /*4850*/  FFMA R165, R103.reuse, R95, R100 ;  /* 0x0000005f67a57223 */ /* 0x040fe20000000064 */
[C---:B-1----:R-:W-:Y:S01]  /*4860*/  FFMA R100, R112.reuse, R92, R121 ;  /* 0x0000005c70647223 */ /* 0x042fe20000000079 */
[C---:B------:R-:W-:Y:S01]  /*4870*/  FFMA R139, R103.reuse, R99, R102 ;  /* 0x00000063678b7223 */ /* 0x040fe20000000066 */
[----:B------:R-:W1:Y:S01]  /*4880*/  LDS.128 R76, [R21+0x240] ;  /* 0x00024000154c7984 */ /* 0x000e620000000c00 */
[C---:B------:R-:W-:Y:S01]  /*4890*/  FFMA R102, R112.reuse, R96, R23 ;  /* 0x0000006070667223 */ /* 0x040fe20000000017 */
[C---:B------:R-:W-:Y:S01]  /*48a0*/  FFMA R141, R103.reuse, R87, R116 ;  /* 0x00000057678d7223 */ /* 0x040fe20000000074 */
[C---:B------:R-:W-:Y:S01]  /*48b0*/  FFMA R116, R112.reuse, R88, R119 ;  /* 0x0000005870747223 */ /* 0x040fe20000000077 */
[----:B------:R-:W3:Y:S01]  /*48c0*/  LDS.128 R72, [R21+0x440] ;  /* 0x0004400015487984 */ /* 0x000ee20000000c00 */
[----:B------:R-:W-:Y:S01]  /*48d0*/  FFMA R131, R103, R91, R118 ;  /* 0x0000005b67837223 */ /* 0x000fe20000000076 */
[C---:B------:R-:W-:Y:S01]  /*48e0*/  FFMA R23, R113.reuse, R97, R102 ;  /* 0x0000006171177223 */ /* 0x040fe20000000066 */
[C---:B------:R-:W-:Y:S01]  /*48f0*/  FFMA R119, R113.reuse, R93, R100 ;  /* 0x0000005d71777223 */ /* 0x040fe20000000064 */
[----:B------:R-:W4:Y:S01]  /*4900*/  LDS.128 R80, [R21+0x640] ;  /* 0x0006400015507984 */ /* 0x000f220000000c00 */
[----:B------:R-:W-:Y:S01]  /*4910*/  FFMA R112, R112, R84, R117 ;  /* 0x0000005470707223 */ /* 0x000fe20000000075 */
[C---:B------:R-:W-:Y:S01]  /*4920*/  FFMA R117, R113.reuse, R89, R116 ;  /* 0x0000005971757223 */ /* 0x040fe20000000074 */
[C---:B------:R-:W-:Y:S01]  /*4930*/  FFMA R118, R114.reuse, R98, R23 ;  /* 0x0000006272767223 */ /* 0x040fe20000000017 */
[----:B------:R-:W4:Y:S01]  /*4940*/  LDS.128 R100, [R19.X4+UR4+0x240] ;  /* 0x0002400413647984 */ /* 0x000f220008004c00 */
[-C--:B------:R-:W-:Y:S01]  /*4950*/  FFMA R113, R113, R85.reuse, R112 ;  /* 0x0000005571717223 */ /* 0x080fe20000000070 */
[----:B------:R-:W-:Y:S01]  /*4960*/  FFMA R116, R114, R90, R117 ;  /* 0x0000005a72747223 */ /* 0x000fe20000000075 */
[C---:B------:R-:W-:Y:S01]  /*4970*/  FFMA R84, R104.reuse, R84, R127 ;  /* 0x0000005468547223 */ /* 0x040fe2000000007f */
[----:B------:R-:W-:Y:S01]  /*4980*/  FFMA R88, R104, R88, R123 ;  /* 0x0000005868587223 */ /* 0x000fe2000000007b */
[C---:B------:R-:W-:Y:S01]  /*4990*/  FFMA R112, R114.reuse, R86, R113 ;  /* 0x0000005672707223 */ /* 0x040fe20000000071 */
[----:B------:R-:W-:Y:S01]  /*49a0*/  FFMA R114, R114, R94, R119 ;  /* 0x0000005e72727223 */ /* 0x000fe20000000077 */
[----:B------:R-:W-:Y:S01]  /*49b0*/  FFMA R85, R105, R85, R84 ;  /* 0x0000005569557223 */ /* 0x000fe20000000054 */
[C---:B------:R-:W-:Y:S01]  /*49c0*/  FFMA R117, R115.reuse, R91, R116 ;  /* 0x0000005b73757223 */ /* 0x040fe20000000074 */
[C---:B------:R-:W-:Y:S01]  /*49d0*/  FFMA R119, R115.reuse, R99, R118 ;  /* 0x0000006373777223 */ /* 0x040fe20000000076 */
[C---:B------:R-:W-:Y:S01]  /*49e0*/  FFMA R23, R115.reuse, R87, R112 ;  /* 0x0000005773177223 */ /* 0x040fe20000000070 */
[----:B------:R-:W-:Y:S01]  /*49f0*/  FFMA R121, R115, R95, R114 ;  /* 0x0000005f73797223 */ /* 0x000fe20000000072 */
[----:B------:R-:W-:Y:S01]  /*4a00*/  FFMA R86, R106, R86, R85 ;  /* 0x000000566a567223 */ /* 0x000fe20000000055 */
[----:B------:R-:W4:Y:S01]  /*4a10*/  LDS.128 R112, [R19.X4+UR4+0x440] ;  /* 0x0004400413707984 */ /* 0x000f220008004c00 */
[C---:B------:R-:W-:Y:S01]  /*4a20*/  FFMA R92, R104.reuse, R92, R135 ;  /* 0x0000005c685c7223 */ /* 0x040fe20000000087 */
[----:B------:R-:W-:Y:S01]  /*4a30*/  FFMA R89, R105, R89, R88 ;  /* 0x0000005969597223 */ /* 0x000fe20000000058 */
[----:B------:R-:W-:Y:S01]  /*4a40*/  FFMA R127, R107, R87, R86 ;  /* 0x000000576b7f7223 */ /* 0x000fe20000000056 */
[----:B------:R-:W-:Y:S01]  /*4a50*/  FFMA R96, R104, R96, R125 ;  /* 0x0000006068607223 */ /* 0x000fe2000000007d */
[----:B------:R-:W-:Y:S01]  /*4a60*/  FFMA R93, R105, R93, R92 ;  /* 0x0000005d695d7223 */ /* 0x000fe2000000005c */
[----:B------:R-:W-:-:S02]  /*4a70*/  FFMA R90, R106, R90, R89 ;  /* 0x0000005a6a5a7223 */ /* 0x000fc40000000059 */
[----:B------:R-:W-:Y:S01]  /*4a80*/  FFMA R97, R105, R97, R96 ;  /* 0x0000006169617223 */ /* 0x000fe20000000060 */
[----:B------:R-:W-:Y:S01]  /*4a90*/  FFMA R94, R106, R94, R93 ;  /* 0x0000005e6a5e7223 */ /* 0x000fe2000000005d */
[C---:B------:R-:W-:Y:S01]  /*4aa0*/  FFMA R123, R107.reuse, R91, R90 ;  /* 0x0000005b6b7b7223 */ /* 0x040fe2000000005a */
[----:B--2---:R-:W-:Y:S01]  /*4ab0*/  FFMA R86, R108, R68, R143 ;  /* 0x000000446c567223 */ /* 0x004fe2000000008f */
[----:B------:R-:W-:Y:S01]  /*4ac0*/  FFMA R98, R106, R98, R97 ;  /* 0x000000626a627223 */ /* 0x000fe20000000061 */
[----:B------:R-:W-:Y:S01]  /*4ad0*/  FFMA R135, R107, R95, R94 ;  /* 0x0000005f6b877223 */ /* 0x000fe2000000005e */
[C---:B-1----:R-:W-:Y:S01]  /*4ae0*/  FFMA R84, R108.reuse, R76, R167 ;  /* 0x0000004c6c547223 */ /* 0x042fe200000000a7 */
[----:B------:R-:W-:Y:S01]  /*4af0*/  FFMA R91, R109, R69, R86 ;  /* 0x000000456d5b7223 */ /* 0x000fe20000000056 */
[----:B------:R-:W-:Y:S01]  /*4b00*/  FFMA R125, R107, R99, R98 ;  /* 0x000000636b7d7223 */ /* 0x000fe20000000062 */
[----:B---3--:R-:W-:Y:S01]  /*4b10*/  FFMA R88, R108, R72, R173 ;  /* 0x000000486c587223 */ /* 0x008fe200000000ad */
[C---:B------:R-:W-:Y:S01]  /*4b20*/  FFMA R93, R109.reuse, R77, R84 ;  /* 0x0000004d6d5d7223 */ /* 0x040fe20000000054 */
[C---:B------:R-:W-:Y:S01]  /*4b30*/  FFMA R90, R110.reuse, R70, R91 ;  /* 0x000000466e5a7223 */ /* 0x040fe2000000005b */
[----:B------:R-:W1:Y:S01]  /*4b40*/  LDS.128 R84, [R19.X4+UR4+0x640] ;  /* 0x0006400413547984 */ /* 0x000e620008004c00 */
[----:B------:R-:W-:Y:S01]  /*4b50*/  FFMA R89, R109, R73, R88 ;  /* 0x000000496d597223 */ /* 0x000fe20000000058 */
[----:B------:R-:W-:Y:S01]  /*4b60*/  FFMA R88, R110, R78, R93 ;  /* 0x0000004e6e587223 */ /* 0x000fe2000000005d */
[C---:B------:R-:W-:Y:S01]  /*4b70*/  FFMA R167, R111.reuse, R71, R90 ;  /* 0x000000476fa77223 */ /* 0x040fe2000000005a */
[----:B----4-:R-:W-:Y:S01]  /*4b80*/  FFMA R108, R108, R80, R191 ;  /* 0x000000506c6c7223 */ /* 0x010fe200000000bf */
        /* <DEDUP_REMOVED lines=52> */
[C---:B--2---:R-:W-:Y:S01]  /*4ed0*/  FFMA R92, R88.reuse, R72, R129 ;  /* 0x00000048585c7223 */ /* 0x044fe20000000081 */
        /* <DEDUP_REMOVED lines=16> */
[C---:B---3--:R-:W-:Y:S01]  /*4fe0*/  FFMA R86, R100.reuse, R76, R165 ;  /* 0x0000004c64567223 */ /* 0x048fe200000000a5 */
[----:B------:R-:W-:Y:S01]  /*4ff0*/  FFMA R88, R100, R72, R131 ;  /* 0x0000004864587223 */ /* 0x000fe20000000083 */
[----:B------:R-:W-:Y:S01]  /*5000*/  FFMA R197, R91, R71, R84 ;  /* 0x000000475bc57223 */ /* 0x000fe20000000054 */
[----:B------:R-:W-:Y:S01]  /*5010*/  FFMA R110, R110, R82, R109 ;  /* 0x000000526e6e7223 */ /* 0x000fe2000000006d */
[C---:B------:R-:W-:Y:S01]  /*5020*/  FFMA R84, R100.reuse, R68, R141 ;  /* 0x0000004464547223 */ /* 0x040fe2000000008d */
[C---:B------:R-:W-:Y:S01]  /*5030*/  FFMA R87, R101.reuse, R77, R86 ;  /* 0x0000004d65577223 */ /* 0x040fe20000000056 */
[C---:B------:R-:W-:Y:S01]  /*5040*/  FFMA R85, R101.reuse, R73, R88 ;  /* 0x0000004965557223 */ /* 0x040fe20000000058 */
[----:B------:R-:W-:Y:S01]  /*5050*/  FFMA R100, R100, R80, R139 ;  /* 0x0000005064647223 */ /* 0x000fe2000000008b */
[-C--:B------:R-:W-:Y:S01]  /*5060*/  FFMA R90, R90, R78.reuse, R89 ;  /* 0x0000004e5a5a7223 */ /* 0x080fe20000000059 */
[----:B------:R-:W-:Y:S01]  /*5070*/  FFMA R89, R101, R69, R84 ;  /* 0x0000004565597223 */ /* 0x000fe20000000054 */
        /* <DEDUP_REMOVED lines=8> */
[----:B------:R-:W3:Y:S01]  /*5100*/  LDS.128 R84, [R21+0x250] ;  /* 0x0002500015547984 */ /* 0x000ee20000000c00 */
[C---:B------:R-:W-:Y:S01]  /*5110*/  FFMA R165, R103.reuse, R71, R100 ;  /* 0x0000004767a57223 */ /* 0x040fe20000000064 */
[C---:B-1----:R-:W-:Y:S01]  /*5120*/  FFMA R100, R112.reuse, R76, R121 ;  /* 0x0000004c70647223 */ /* 0x042fe20000000079 */
[C---:B------:R-:W-:Y:S01]  /*5130*/  FFMA R131, R103.reuse, R83, R102 ;  /* 0x0000005367837223 */ /* 0x040fe20000000066 */
[----:B------:R-:W1:Y:S01]  /*5140*/  LDS.128 R92, [R21+0x50] ;  /* 0x00005000155c7984 */ /* 0x000e620000000c00 */
[C---:B------:R-:W-:Y:S01]  /*5150*/  FFMA R102, R112.reuse, R80, R119 ;  /* 0x0000005070667223 */ /* 0x040fe20000000077 */
[C---:B------:R-:W-:Y:S01]  /*5160*/  FFMA R139, R103.reuse, R79, R116 ;  /* 0x0000004f678b7223 */ /* 0x040fe20000000074 */
[C---:B------:R-:W-:Y:S01]  /*5170*/  FFMA R116, R112.reuse, R72, R117 ;  /* 0x0000004870747223 */ /* 0x040fe20000000075 */
[----:B------:R-:W4:Y:S01]  /*5180*/  LDS.128 R88, [R21+0x450] ;  /* 0x0004500015587984 */ /* 0x000f220000000c00 */
[----:B------:R-:W-:Y:S01]  /*5190*/  FFMA R112, R112, R68, R23 ;  /* 0x0000004470707223 */ /* 0x000fe20000000017 */
[----:B------:R-:W-:Y:S01]  /*51a0*/  FFMA R141, R103, R75, R118 ;  /* 0x0000004b678d7223 */ /* 0x000fe20000000076 */
[C---:B------:R-:W-:Y:S01]  /*51b0*/  FFMA R23, R113.reuse, R81, R102 ;  /* 0x0000005171177223 */ /* 0x040fe20000000066 */
[C---:B------:R-:W-:Y:S01]  /*51c0*/  FFMA R119, R113.reuse, R77, R100 ;  /* 0x0000004d71777223 */ /* 0x040fe20000000064 */
[----:B------:R-:W-:Y:S01]  /*51d0*/  LDS.128 R96, [R21+0x650] ;  /* 0x0006500015607984 */ /* 0x000fe20000000c00 */
[C---:B------:R-:W-:Y:S01]  /*51e0*/  FFMA R117, R113.reuse, R73, R116 ;  /* 0x0000004971757223 */ /* 0x040fe20000000074 */
[----:B------:R-:W-:Y:S01]  /*51f0*/  FFMA R113, R113, R69, R112 ;  /* 0x0000004571717223 */ /* 0x000fe20000000070 */
[C---:B------:R-:W-:Y:S01]  /*5200*/  FFMA R118, R114.reuse, R82, R23 ;  /* 0x0000005272767223 */ /* 0x040fe20000000017 */
[----:B------:R-:W4:Y:S01]  /*5210*/  LDS.128 R100, [R19.X4+UR4+0x250] ;  /* 0x0002500413647984 */ /* 0x000f220008004c00 */
[C---:B------:R-:W-:Y:S01]  /*5220*/  FFMA R116, R114.reuse, R74, R117 ;  /* 0x0000004a72747223 */ /* 0x040fe20000000075 */
[C---:B------:R-:W-:Y:S01]  /*5230*/  FFMA R112, R114.reuse, R78, R119 ;  /* 0x0000004e72707223 */ /* 0x040fe20000000077 */
[----:B------:R-:W-:Y:S01]  /*5240*/  FFMA R114, R114, R70, R113 ;  /* 0x0000004672727223 */ /* 0x000fe20000000071 */
[C---:B--2---:R-:W-:Y:S01]  /*5250*/  FFMA R68, R104.reuse, R68, R127 ;  /* 0x0000004468447223 */ /* 0x044fe2000000007f */
        /* <DEDUP_REMOVED lines=15> */
[----:B------:R-:W-:-:S02]  /*5350*/  FFMA R78, R106, R78, R77 ;  /* 0x0000004e6a4e7223 */ /* 0x000fc4000000004d */
[C---:B------:R-:W-:Y:S01]  /*5360*/  FFMA R123, R107.reuse, R75, R74 ;  /* 0x0000004b6b7b7223 */ /* 0x040fe2000000004a */
[----:B---3--:R-:W-:Y:S01]  /*5370*/  FFMA R70, R108, R84, R143 ;  /* 0x000000546c467223 */ /* 0x008fe2000000008f */
[----:B------:R-:W-:Y:S01]  /*5380*/  FFMA R82, R106, R82, R81 ;  /* 0x000000526a527223 */ /* 0x000fe20000000051 */
[----:B------:R-:W-:Y:S01]  /*5390*/  FFMA R127, R107, R79, R78 ;  /* 0x0000004f6b7f7223 */ /* 0x000fe2000000004e */
[C---:B-1----:R-:W-:Y:S01]  /*53a0*/  FFMA R68, R108.reuse, R92, R167 ;  /* 0x0000005c6c447223 */ /* 0x042fe200000000a7 */
[----:B------:R-:W-:Y:S01]  /*53b0*/  FFMA R75, R109, R85, R70 ;  /* 0x000000556d4b7223 */ /* 0x000fe20000000046 */
[----:B------:R-:W-:Y:S01]  /*53c0*/  FFMA R125, R107, R83, R82 ;  /* 0x000000536b7d7223 */ /* 0x000fe20000000052 */
[----:B----4-:R-:W-:Y:S01]  /*53d0*/  FFMA R72, R108, R88, R171 ;  /* 0x000000586c487223 */ /* 0x010fe200000000ab */
[C---:B------:R-:W-:Y:S01]  /*53e0*/  FFMA R77, R109.reuse, R93, R68 ;  /* 0x0000005d6d4d7223 */ /* 0x040fe20000000044 */
[----:B------:R-:W-:Y:S02]  /*53f0*/  LDS.128 R104, [R19.X4+UR4+0x4650] ;  /* 0x0046500413687984 */ /* 0x000fe40008004c00 */
[----:B------:R-:W-:Y:S01]  /*5400*/  FFMA R73, R109, R89, R72 ;  /* 0x000000596d497223 */ /* 0x000fe20000000048 */
[C---:B------:R-:W-:Y:S01]  /*5410*/  FFMA R72, R110.reuse, R86, R75 ;  /* 0x000000566e487223 */ /* 0x040fe2000000004b */
[----:B------:R-:W1:Y:S01]  /*5420*/  LDS.128 R68, [R19.X4+UR4+0x650] ;  /* 0x0006500413447984 */ /* 0x000e620008004c00 */
        /* <DEDUP_REMOVED lines=117> */
[----:B------:R-:W4:Y:S01]  /*5b80*/  LDS.128 R112, [R19.X4+UR4+0x460] ;  /* 0x0004600413707984 */ /* 0x000f220008004c00 */
        /* <DEDUP_REMOVED lines=25> */
[C---:B----4-:R-:W-:Y:S01]  /*5d20*/  FFMA R88, R100.reuse, R68, R195 ;  /* 0x0000004464587223 */ /* 0x050fe200000000c3 */
        /* <DEDUP_REMOVED lines=79> */
[----:B------:R-:W-:Y:S01]  /*6220*/  FFMA R143, R91, R71, R90 ;  /* 0x000000475b8f7223 */ /* 0x000fe2000000005a */
[C---:B------:R-:W-:Y:S01]  /*6230*/  FFMA R100, R102.reuse, R78, R87 ;  /* 0x0000004e66647223 */ /* 0x040fe20000000057 */
[C---:B------:R-:W-:Y:S01]  /*6240*/  FFMA R116, R102.reuse, R70, R89 ;  /* 0x0000004666747223 */ /* 0x040fe20000000059 */
[C---:B------:R-:W-:Y:S01]  /*6250*/  FFMA R118, R102.reuse, R74, R85 ;  /* 0x0000004a66767223 */ /* 0x040fe20000000055 */
[----:B------:R-:W-:Y:S01]  /*6260*/  LDS.128 R108, [R19.X4+UR4+0x70] ;  /* 0x00007004136c7984 */ /* 0x000fe20008004c00 */
[----:B------:R-:W-:Y:S01]  /*6270*/  FFMA R102, R102, R82, R101 ;  /* 0x0000005266667223 */ /* 0x000fe20000000065 */
[C---:B------:R-:W-:Y:S01]  /*6280*/  FFMA R141, R103.reuse, R79, R100 ;  /* 0x0000004f678d7223 */ /* 0x040fe20000000064 */
[C---:B-1----:R-:W-:Y:S01]  /*6290*/  FFMA R100, R112.reuse, R76, R121 ;  /* 0x0000004c70647223 */ /* 0x042fe20000000079 */
[----:B------:R-:W1:Y:S01]  /*62a0*/  LDS.128 R84, [R21+0x270] ;  /* 0x0002700015547984 */ /* 0x000e620000000c00 */
[C---:B------:R-:W-:Y:S01]  /*62b0*/  FFMA R131, R103.reuse, R83, R102 ;  /* 0x0000005367837223 */ /* 0x040fe20000000066 */
[C---:B------:R-:W-:Y:S01]  /*62c0*/  FFMA R102, R112.reuse, R80, R117 ;  /* 0x0000005070667223 */ /* 0x040fe20000000075 */
[C---:B------:R-:W-:Y:S01]  /*62d0*/  FFMA R139, R103.reuse, R71, R116 ;  /* 0x00000047678b7223 */ /* 0x040fe20000000074 */
[----:B------:R-:W2:Y:S01]  /*62e0*/  LDS.128 R88, [R21+0x70] ;  /* 0x0000700015587984 */ /* 0x000ea20000000c00 */
[C---:B------:R-:W-:Y:S01]  /*62f0*/  FFMA R116, R112.reuse, R72, R119 ;  /* 0x0000004870747223 */ /* 0x040fe20000000077 */
[----:B------:R-:W-:Y:S01]  /*6300*/  FFMA R112, R112, R68, R23 ;  /* 0x0000004470707223 */ /* 0x000fe20000000017 */
[----:B------:R-:W-:Y:S01]  /*6310*/  FFMA R129, R103, R75, R118 ;  /* 0x0000004b67817223 */ /* 0x000fe20000000076 */
[----:B------:R-:W3:Y:S01]  /*6320*/  LDS.128 R92, [R21+0x470] ;  /* 0x00047000155c7984 */ /* 0x000ee20000000c00 */
[C---:B------:R-:W-:Y:S01]  /*6330*/  FFMA R23, R113.reuse, R81, R102 ;  /* 0x0000005171177223 */ /* 0x040fe20000000066 */
[C---:B------:R-:W-:Y:S01]  /*6340*/  FFMA R119, R113.reuse, R77, R100 ;  /* 0x0000004d71777223 */ /* 0x040fe20000000064 */
[C---:B------:R-:W-:Y:S01]  /*6350*/  FFMA R117, R113.reuse, R73, R116 ;  /* 0x0000004971757223 */ /* 0x040fe20000000074 */
[----:B------:R-:W4:Y:S01]  /*6360*/  LDS.128 R100, [R19.X4+UR4+0x270] ;  /* 0x0002700413647984 */ /* 0x000f220008004c00 */
[----:B------:R-:W-:Y:S01]  /*6370*/  FFMA R113, R113, R69, R112 ;  /* 0x0000004571717223 */ /* 0x000fe20000000070 */
[C---:B------:R-:W-:Y:S01]  /*6380*/  FFMA R118, R114.reuse, R82, R23 ;  /* 0x0000005272767223 */ /* 0x040fe20000000017 */
[C---:B------:R-:W-:Y:S01]  /*6390*/  FFMA R116, R114.reuse, R74, R117 ;  /* 0x0000004a72747223 */ /* 0x040fe20000000075 */
[----:B------:R-:W4:Y:S01]  /*63a0*/  LDS.128 R96, [R21+0x670] ;  /* 0x0006700015607984 */ /* 0x000f220000000c00 */
        /* <DEDUP_REMOVED lines=20> */
[----:B------:R-:W-:Y:S01]  /*64f0*/  FFMA R82, R106, R82, R81 ;  /* 0x000000526a527223 */ /* 0x000fe20000000051 */
[C---:B------:R-:W-:Y:S01]  /*6500*/  FFMA R135, R107.reuse, R79, R78 ;  /* 0x0000004f6b877223 */ /* 0x040fe2000000004e */
[C---:B-1----:R-:W-:Y:S02]  /*6510*/  FFMA R70, R108.reuse, R84, R177 ;  /* 0x000000546c467223 */ /* 0x042fe400000000b1 */
[----:B------:R-:W-:Y:S01]  /*6520*/  FFMA R125, R107, R83, R82 ;  /* 0x000000536b7d7223 */ /* 0x000fe20000000052 */
[C---:B--2---:R-:W-:Y:S01]  /*6530*/  FFMA R68, R108.reuse, R88, R197 ;  /* 0x000000586c447223 */ /* 0x044fe200000000c5 */
[C---:B------:R-:W-:Y:S01]  /*6540*/  FFMA R75, R109.reuse, R85, R70 ;  /* 0x000000556d4b7223 */ /* 0x040fe20000000046 */
[----:B------:R-:W-:Y:S01]  /*6550*/  LDS.128 R104, [R19.X4+UR4+0x4670] ;  /* 0x0046700413687984 */ /* 0x000fe20008004c00 */
[----:B---3--:R-:W-:Y:S01]  /*6560*/  FFMA R72, R108, R92, R165 ;  /* 0x0000005c6c487223 */ /* 0x008fe200000000a5 */
[----:B------:R-:W-:-:S02]  /*6570*/  FFMA R77, R109, R89, R68 ;  /* 0x000000596d4d7223 */ /* 0x000fc40000000044 */
[----:B------:R-:W1:Y:S01]  /*6580*/  LDS.128 R68, [R19.X4+UR4+0x670] ;  /* 0x0006700413447984 */ /* 0x000e620008004c00 */
[----:B------:R-:W-:Y:S01]  /*6590*/  FFMA R73, R109, R93, R72 ;  /* 0x0000005d6d497223 */ /* 0x000fe20000000048 */
[C---:B------:R-:W-:Y:S01]  /*65a0*/  FFMA R72, R110.reuse, R86, R75 ;  /* 0x000000566e487223 */ /* 0x040fe2000000004b */
[C---:B------:R-:W-:Y:S02]  /*65b0*/  FFMA R74, R110.reuse, R90, R77 ;  /* 0x0000005a6e4a7223 */ /* 0x040fe4000000004d */
[----:B------:R-:W-:Y:S01]  /*65c0*/  FFMA R76, R110, R94, R73 ;  /* 0x0000005e6e4c7223 */ /* 0x000fe20000000049 */
[-C--:B------:R-:W-:Y:S01]  /*65d0*/  FFMA R201, R87, R111.reuse, R72 ;  /* 0x0000006f57c97223 */ /* 0x080fe20000000048 */
[-C--:B------:R-:W-:Y:S01]  /*65e0*/  FFMA R199, R91, R111.reuse, R74 ;  /* 0x0000006f5bc77223 */ /* 0x080fe2000000004a */
[C---:B----4-:R-:W-:Y:S01]  /*65f0*/  FFMA R74, R100.reuse, R92, R187 ;  /* 0x0000005c644a7223 */ /* 0x050fe200000000bb */
        /* <DEDUP_REMOVED lines=14> */
[-C--:B------:R-:W-:Y:S01]  /*66e0*/  FFMA R179, R95, R103.reuse, R78 ;  /* 0x000000675fb37223 */ /* 0x080fe2000000004e */
[-C--:B------:R-:W-:Y:S01]  /*66f0*/  FFMA R177, R99, R103.reuse, R80 ;  /* 0x0000006763b17223 */ /* 0x080fe20000000050 */
[-C--:B------:R-:W-:Y:S01]  /*6700*/  FFMA R165, R91, R103.reuse, R76 ;  /* 0x000000675ba57223 */ /* 0x080fe2000000004c */
        /* <DEDUP_REMOVED lines=15> */
[-C--:B------:R-:W-:Y:S01]  /*6800*/  FFMA R183, R95, R115.reuse, R78 ;  /* 0x000000735fb77223 */ /* 0x080fe2000000004e */
[-C--:B------:R-:W-:Y:S01]  /*6810*/  FFMA R185, R99, R115.reuse, R80 ;  /* 0x0000007363b97223 */ /* 0x080fe20000000050 */
[-C--:B------:R-:W-:Y:S01]  /*6820*/  FFMA R187, R91, R115.reuse, R76 ;  /* 0x000000735bbb7223 */ /* 0x080fe2000000004c */
        /* <DEDUP_REMOVED lines=14> */
[-C--:B------:R-:W-:Y:S01]  /*6910*/  FFMA R175, R87, R71.reuse, R68 ;  /* 0x0000004757af7223 */ /* 0x080fe20000000044 */
[-C--:B------:R-:W-:Y:S01]  /*6920*/  FFMA R167, R95, R71.reuse, R76 ;  /* 0x000000475fa77223 */ /* 0x080fe2000000004c */
[C---:B--2---:R-:W-:Y:S01]  /*6930*/  FFMA R76, R72.reuse, R92, R137 ;  /* 0x0000005c484c7223 */ /* 0x044fe20000000089 */
[-C--:B------:R-:W-:Y:S01]  /*6940*/  FFMA R133, R91, R71.reuse, R70 ;  /* 0x000000475b857223 */ /* 0x080fe20000000046 */
        /* <DEDUP_REMOVED lines=12> */
[-C--:B------:R-:W-:Y:S01]  /*6a10*/  FFMA R137, R99, R75.reuse, R70 ;  /* 0x0000004b63897223 */ /* 0x080fe20000000046 */
[-C--:B------:R-:W-:Y:S01]  /*6a20*/  FFMA R171, R95, R75.reuse, R72 ;  /* 0x0000004b5fab7223 */ /* 0x080fe20000000048 */
[C---:B---3--:R-:W-:Y:S01]  /*6a30*/  FFMA R70, R100.reuse, R88, R141 ;  /* 0x0000005864467223 */ /* 0x048fe2000000008d */
        /* <DEDUP_REMOVED lines=17> */
[-C--:B------:R-:W-:Y:S01]  /*6b50*/  FFMA R141, R91, R103.reuse, R100 ;  /* 0x000000675b8d7223 */ /* 0x080fe20000000064 */
[C---:B-1----:R-:W-:Y:S01]  /*6b60*/  FFMA R100, R112.reuse, R88, R121 ;  /* 0x0000005870647223 */ /* 0x042fe20000000079 */
[-C--:B------:R-:W-:Y:S01]  /*6b70*/  FFMA R129, R95, R103.reuse, R102 ;  /* 0x000000675f817223 */ /* 0x080fe20000000066 */
[----:B------:R-:W1:Y:S01]  /*6b80*/  LDS.128 R76, [R21+0x80] ;  /* 0x00008000154c7984 */ /* 0x000e620000000c00 */
[C---:B------:R-:W-:Y:S01]  /*6b90*/  FFMA R102, R112.reuse, R96, R119 ;  /* 0x0000006070667223 */ /* 0x040fe20000000077 */
[-C--:B------:R-:W-:Y:S01]  /*6ba0*/  FFMA R131, R87, R103.reuse, R116 ;  /* 0x0000006757837223 */ /* 0x080fe20000000074 */
        /* <DEDUP_REMOVED lines=15> */
[-C--:B------:R-:W-:Y:S01]  /*6ca0*/  FFMA R117, R99, R115.reuse, R116 ;  /* 0x0000007363757223 */ /* 0x080fe20000000074 */
[-C--:B------:R-:W-:Y:S01]  /*6cb0*/  FFMA R119, R95, R115.reuse, R118 ;  /* 0x000000735f777223 */ /* 0x080fe20000000076 */
[-C--:B------:R-:W-:Y:S01]  /*6cc0*/  FFMA R23, R87, R115.reuse, R112 ;  /* 0x0000007357177223 */ /* 0x080fe20000000070 */
        /* <DEDUP_REMOVED lines=13> */
[-C--:B------:R-:W-:Y:S01]  /*6da0*/  FFMA R135, R91, R107.reuse, R90 ;  /* 0x0000006b5b877223 */ /* 0x080fe2000000005a */
        /* <DEDUP_REMOVED lines=14> */
[-C--:B------:R-:W-:Y:S01]  /*6e90*/  FFMA R195, R71, R111.reuse, R88 ;  /* 0x0000006f47c37223 */ /* 0x080fe20000000058 */
[C---:B----4-:R-:W-:Y:S01]  /*6ea0*/  FFMA R88, R100.reuse, R68, R181 ;  /* 0x0000004464587223 */ /* 0x050fe200000000b5 */
[-C--:B------:R-:W-:Y:S01]  /*6eb0*/  FFMA R191, R79, R111.reuse, R90 ;  /* 0x0000006f4fbf7223 */ /* 0x080fe2000000005a */
        /* <DEDUP_REMOVED lines=241> */
[----:B------:R-:W-:Y:S01]  /*7dd0*/  FFMA R113, R113, R85, R112 ;  /* 0x0000005571717223 */ /* 0x000fe20000000070 */
[----:B------:R-:W-:Y:S01]  /*7de0*/  FFMA R116, R114, R90, R117 ;  /* 0x0000005a72747223 */ /* 0x000fe20000000075 */
[----:B------:R-:W-:Y:S01]  /*7df0*/  FFMA R84, R104, R84, R127 ;  /* 0x0000005468547223 */ /* 0x000fe2000000007f */
[-C--:B------:R-:W-:Y:S01]  /*7e00*/  FFMA R117, R99, R115.reuse, R118 ;  /* 0x0000007363757223 */ /* 0x080fe20000000076 */
[C---:B------:R-:W-:Y:S01]  /*7e10*/  FFMA R112, R114.reuse, R86, R113 ;  /* 0x0000005672707223 */ /* 0x040fe20000000071 */
[----:B------:R-:W-:Y:S01]  /*7e20*/  FFMA R114, R114, R94, R119 ;  /* 0x0000005e72727223 */ /* 0x000fe20000000077 */
[----:B------:R-:W-:Y:S01]  /*7e30*/  FFMA R23, R91, R115, R116 ;  /* 0x000000735b177223 */ /* 0x000fe20000000074 */
[----:B------:R-:W-:Y:S01]  /*7e40*/  FFMA R85, R105, R85, R84 ;  /* 0x0000005569557223 */ /* 0x000fe20000000054 */
[-C--:B------:R-:W-:Y:S01]  /*7e50*/  FFMA R119, R87, R115.reuse, R112 ;  /* 0x0000007357777223 */ /* 0x080fe20000000070 */
[----:B------:R-:W-:Y:S01]  /*7e60*/  FFMA R121, R95, R115, R114 ;  /* 0x000000735f797223 */ /* 0x000fe20000000072 */
[----:B------:R-:W-:Y:S01]  /*7e70*/  FFMA R88, R104, R88, R123 ;  /* 0x0000005868587223 */ /* 0x000fe2000000007b */
[----:B------:R-:W4:Y:S01]  /*7e80*/  LDS.128 R112, [R19.X4+UR4+0x4a0] ;  /* 0x0004a00413707984 */ /* 0x000f220008004c00 */
        /* <DEDUP_REMOVED lines=8> */
[----:B------:R-:W-:Y:S01]  /*7f10*/  FFMA R94, R106, R94, R93 ;  /* 0x0000005e6a5e7223 */ /* 0x000fe2000000005d */
        /* <DEDUP_REMOVED lines=13> */
[----:B------:R-:W-:Y:S01]  /*7ff0*/  FFMA R90, R110, R78, R93 ;  /* 0x0000004e6e5a7223 */ /* 0x000fe2000000005d */
[----:B----4-:R-:W-:Y:S01]  /*8000*/  FFMA R108, R108, R80, R193 ;  /* 0x000000506c6c7223 */ /* 0x010fe200000000c1 */
[----:B------:R-:W-:Y:S01]  /*8010*/  FFMA R92, R110, R74, R89 ;  /* 0x0000004a6e5c7223 */ /* 0x000fe20000000059 */
[-C--:B------:R-:W-:Y:S01]  /*8020*/  FFMA R189, R71, R111.reuse, R88 ;  /* 0x0000006f47bd7223 */ /* 0x080fe20000000058 */
[-C--:B------:R-:W-:Y:S01]  /*8030*/  FFMA R193, R79, R111.reuse, R90 ;  /* 0x0000006f4fc17223 */ /* 0x080fe2000000005a */
        /* <DEDUP_REMOVED lines=29> */
[-C--:B------:R-:W-:Y:S01]  /*8210*/  FFMA R94, R114, R82.reuse, R95 ;  /* 0x00000052725e7223 */ /* 0x080fe2000000005f */
        /* <DEDUP_REMOVED lines=36> */
[-C--:B------:R-:W-:Y:S01]  /*8460*/  FFMA R143, R75, R91.reuse, R88 ;  /* 0x0000005b4b8f7223 */ /* 0x080fe20000000058 */
[-C--:B------:R-:W-:Y:S01]  /*8470*/  FFMA R133, R83, R91.reuse, R86 ;  /* 0x0000005b53857223 */ /* 0x080fe20000000056 */
[C---:B---3--:R-:W-:Y:S01]  /*8480*/  FFMA R86, R100.reuse, R76, R139 ;  /* 0x0000004c64567223 */ /* 0x048fe2000000008b */
[C---:B------:R-:W-:Y:S01]  /*8490*/  FFMA R88, R100.reuse, R80, R131 ;  /* 0x0000005064587223 */ /* 0x040fe20000000083 */
        /* <DEDUP_REMOVED lines=8> */
[----:B------:R-:W-:Y:S01]  /*8520*/  FFMA R101, R101, R73, R100 ;  /* 0x0000004965657223 */ /* 0x000fe20000000064 */
        /* <DEDUP_REMOVED lines=17> */
[----:B------:R-:W4:Y:S01]  /*8640*/  LDS.128 R100, [R19.X4+UR4+0x2b0] ;  /* 0x0002b00413647984 */ /* 0x000f220008004c00 */
[-C--:B------:R-:W-:Y:S01]  /*8650*/  FFMA R112, R112, R68.reuse, R121 ;  /* 0x0000004470707223 */ /* 0x080fe20000000079 */
[----:B------:R-:W-:Y:S01]  /*8660*/  FFMA R68, R104, R68, R135 ;  /* 0x0000004468447223 */ /* 0x000fe20000000087 */
[C---:B------:R-:W-:Y:S01]  /*8670*/  FFMA R23, R113.reuse, R73, R116 ;  /* 0x0000004971177223 */ /* 0x040fe20000000074 */
[----:B------:R-:W4:Y:S01]  /*8680*/  LDS.128 R96, [R21+0x4b0] ;  /* 0x0004b00015607984 */ /* 0x000f220000000c00 */
[----:B------:R-:W-:Y:S01]  /*8690*/  FFMA R113, R113, R69, R112 ;  /* 0x0000004571717223 */ /* 0x000fe20000000070 */
[C---:B------:R-:W-:Y:S01]  /*86a0*/  FFMA R116, R114.reuse, R82, R117 ;  /* 0x0000005272747223 */ /* 0x040fe20000000075 */
[C---:B------:R-:W-:Y:S01]  /*86b0*/  FFMA R118, R114.reuse, R74, R23 ;  /* 0x0000004a72767223 */ /* 0x040fe20000000017 */
        /* <DEDUP_REMOVED lines=116> */
[----:B------:R-:W-:Y:S01]  /*8e00*/  FFMA R137, R95, R75, R74 ;  /* 0x0000004b5f897223 */ /* 0x000fe2000000004a */
[C---:B------:R-:W-:Y:S01]  /*8e10*/  FFMA R100, R102.reuse, R86, R73 ;  /* 0x0000005666647223 */ /* 0x040fe20000000049 */
[----:B------:R-:W-:Y:S01]  /*8e20*/  LDS.128 R108, [R19.X4+UR4+0xc0] ;  /* 0x0000c004136c7984 */ /* 0x000fe20008004c00 */
[----:B------:R-:W-:Y:S01]  /*8e30*/  FFMA R102, R102, R90, R101 ;  /* 0x0000005a66667223 */ /* 0x000fe20000000065 */
[-C--:B------:R-:W-:Y:S01]  /*8e40*/  FFMA R129, R99, R103.reuse, R118 ;  /* 0x0000006763817223 */ /* 0x080fe20000000076 */
[-C--:B------:R-:W-:Y:S01]  /*8e50*/  FFMA R141, R87, R103.reuse, R100 ;  /* 0x00000067578d7223 */ /* 0x080fe20000000064 */
[----:B------:R-:W2:Y:S01]  /*8e60*/  LDS.128 R68, [R21+0x6c0] ;  /* 0x0006c00015447984 */ /* 0x000ea20000000c00 */
[-C--:B------:R-:W-:Y:S01]  /*8e70*/  FFMA R139, R91, R103.reuse, R102 ;  /* 0x000000675b8b7223 */ /* 0x080fe20000000066 */
[C---:B-1----:R-:W-:Y:S01]  /*8e80*/  FFMA R102, R112.reuse, R96, R117 ;  /* 0x0000006070667223 */ /* 0x042fe20000000075 */
[C---:B------:R-:W-:Y:S01]  /*8e90*/  FFMA R100, R112.reuse, R92, R119 ;  /* 0x0000005c70647223 */ /* 0x040fe20000000077 */
[----:B------:R-:W1:Y:S01]  /*8ea0*/  LDS.128 R76, [R21+0x2c0] ;  /* 0x0002c000154c7984 */ /* 0x000e620000000c00 */
[----:B------:R-:W-:Y:S01]  /*8eb0*/  FFMA R131, R95, R103, R116 ;  /* 0x000000675f837223 */ /* 0x000fe20000000074 */
[C---:B------:R-:W-:Y:S01]  /*8ec0*/  FFMA R117, R113.reuse, R97, R102 ;  /* 0x0000006171757223 */ /* 0x040fe20000000066 */
[C---:B------:R-:W-:Y:S01]  /*8ed0*/  FFMA R119, R113.reuse, R93, R100 ;  /* 0x0000005d71777223 */ /* 0x040fe20000000064 */
[----:B------:R-:W3:Y:S01]  /*8ee0*/  LDS.128 R72, [R21+0x4c0] ;  /* 0x0004c00015487984 */ /* 0x000ee20000000c00 */
[C---:B------:R-:W-:Y:S01]  /*8ef0*/  FFMA R116, R112.reuse, R88, R23 ;  /* 0x0000005870747223 */ /* 0x040fe20000000017 */
[-C--:B------:R-:W-:Y:S01]  /*8f00*/  FFMA R112, R112, R84.reuse, R121 ;  /* 0x0000005470707223 */ /* 0x080fe20000000079 */
[----:B------:R-:W-:Y:S01]  /*8f10*/  FFMA R84, R104, R84, R135 ;  /* 0x0000005468547223 */ /* 0x000fe20000000087 */
[----:B------:R-:W4:Y:S01]  /*8f20*/  LDS.128 R80, [R21+0xc0] ;  /* 0x0000c00015507984 */ /* 0x000f220000000c00 */
[C---:B------:R-:W-:Y:S01]  /*8f30*/  FFMA R23, R113.reuse, R89, R116 ;  /* 0x0000005971177223 */ /* 0x040fe20000000074 */
[----:B------:R-:W-:Y:S01]  /*8f40*/  FFMA R113, R113, R85, R112 ;  /* 0x0000005571717223 */ /* 0x000fe20000000070 */
[C---:B------:R-:W-:Y:S01]  /*8f50*/  FFMA R116, R114.reuse, R98, R117 ;  /* 0x0000006272747223 */ /* 0x040fe20000000075 */
[----:B------:R-:W4:Y:S01]  /*8f60*/  LDS.128 R100, [R19.X4+UR4+0x2c0] ;  /* 0x0002c00413647984 */ /* 0x000f220008004c00 */
        /* <DEDUP_REMOVED lines=20> */
[----:B------:R-:W-:Y:S01]  /*90b0*/  FFMA R98, R106, R98, R97 ;  /* 0x000000626a627223 */ /* 0x000fe20000000061 */
[-C--:B------:R-:W-:Y:S01]  /*90c0*/  FFMA R127, R95, R107.reuse, R94 ;  /* 0x0000006b5f7f7223 */ /* 0x080fe2000000005e */
[C---:B--2---:R-:W-:Y:S02]  /*90d0*/  FFMA R86, R108.reuse, R68, R193 ;  /* 0x000000446c567223 */ /* 0x044fe400000000c1 */
[----:B------:R-:W-:Y:S01]  /*90e0*/  FFMA R125, R99, R107, R98 ;  /* 0x0000006b637d7223 */ /* 0x000fe20000000062 */
[C---:B-1----:R-:W-:Y:S01]  /*90f0*/  FFMA R84, R108.reuse, R76, R191 ;  /* 0x0000004c6c547223 */ /* 0x042fe200000000bf */
[C---:B------:R-:W-:Y:S01]  /*9100*/  FFMA R89, R109.reuse, R69, R86 ;  /* 0x000000456d597223 */ /* 0x040fe20000000056 */
[----:B------:R-:W-:Y:S01]  /*9110*/  LDS.128 R104, [R19.X4+UR4+0x46c0] ;  /* 0x0046c00413687984 */ /* 0x000fe20008004c00 */
[----:B---3--:R-:W-:Y:S01]  /*9120*/  FFMA R88, R108, R72, R199 ;  /* 0x000000486c587223 */ /* 0x008fe200000000c7 */
[C---:B------:R-:W-:Y:S01]  /*9130*/  FFMA R93, R109.reuse, R77, R84 ;  /* 0x0000004d6d5d7223 */ /* 0x040fe20000000054 */
[-C--:B------:R-:W-:Y:S01]  /*9140*/  FFMA R92, R70, R110.reuse, R89 ;  /* 0x0000006e465c7223 */ /* 0x080fe20000000059 */
[----:B------:R-:W1:Y:S01]  /*9150*/  LDS.128 R84, [R19.X4+UR4+0x6c0] ;  /* 0x0006c00413547984 */ /* 0x000e620008004c00 */
[----:B------:R-:W-:Y:S01]  /*9160*/  FFMA R91, R109, R73, R88 ;  /* 0x000000496d5b7223 */ /* 0x000fe20000000058 */
[----:B------:R-:W-:Y:S01]  /*9170*/  FFMA R88, R78, R110, R93 ;  /* 0x0000006e4e587223 */ /* 0x000fe2000000005d */
[----:B----4-:R-:W-:Y:S01]  /*9180*/  FFMA R108, R108, R80, R175 ;  /* 0x000000506c6c7223 */ /* 0x010fe200000000af */
        /* <DEDUP_REMOVED lines=12> */
[----:B------:R-:W2:Y:S01]  /*9250*/  LDS.128 R88, [R19.X4+UR4+0x40c0] ;  /* 0x0040c00413587984 */ /* 0x000ea20008004c00 */
        /* <DEDUP_REMOVED lines=17> */
[-C--:B------:R-:W-:Y:S01]  /*9370*/  FFMA R96, R70, R114.reuse, R93 ;  /* 0x0000007246607223 */ /* 0x080fe2000000005d */
[-C--:B------:R-:W-:Y:S01]  /*9380*/  FFMA R94, R74, R114.reuse, R95 ;  /* 0x000000724a5e7223 */ /* 0x080fe2000000005f */
[----:B------:R-:W-:Y:S01]  /*9390*/  FFMA R109, R109, R81, R108 ;  /* 0x000000516d6d7223 */ /* 0x000fe2000000006c */
[-C--:B------:R-:W-:Y:S01]  /*93a0*/  FFMA R92, R78, R114.reuse, R113 ;  /* 0x000000724e5c7223 */ /* 0x080fe20000000071 */
        /* <DEDUP_REMOVED lines=14> */
[-C--:B------:R-:W-:Y:S01]  /*9490*/  FFMA R84, R82, R86.reuse, R97 ;  /* 0x0000005652547223 */ /* 0x080fe20000000061 */
[-C--:B------:R-:W-:Y:S01]  /*94a0*/  FFMA R94, R70, R86.reuse, R93 ;  /* 0x00000056465e7223 */ /* 0x080fe2000000005d */
[-C--:B------:R-:W-:Y:S01]  /*94b0*/  FFMA R92, R74, R86.reuse, R95 ;  /* 0x000000564a5c7223 */ /* 0x080fe2000000005f */
        /* <DEDUP_REMOVED lines=13> */
[-C--:B------:R-:W-:Y:S01]  /*9590*/  FFMA R88, R70, R90.reuse, R85 ;  /* 0x0000005a46587223 */ /* 0x080fe20000000055 */
[-C--:B------:R-:W-:Y:S01]  /*95a0*/  FFMA R86, R74, R90.reuse, R87 ;  /* 0x0000005a4a567223 */ /* 0x080fe20000000057 */
[C---:B------:R-:W-:Y:S01]  /*95b0*/  FFMA R84, R82.reuse, R90, R93 ;  /* 0x0000005a52547223 */ /* 0x040fe2000000005d */
[----:B------:R-:W-:Y:S01]  /*95c0*/  FFMA R110, R82, R110, R109 ;  /* 0x0000006e526e7223 */ /* 0x000fe2000000006d */
[C---:B------:R-:W-:Y:S01]  /*95d0*/  FFMA R133, R91.reuse, R71, R88 ;  /* 0x000000475b857223 */ /* 0x040fe20000000058 */
[C---:B------:R-:W-:Y:S01]  /*95e0*/  FFMA R137, R91.reuse, R75, R86 ;  /* 0x0000004b5b897223 */ /* 0x040fe20000000056 */
[C---:B---3--:R-:W-:Y:S01]  /*95f0*/  FFMA R86, R100.reuse, R76, R131 ;  /* 0x0000004c64567223 */ /* 0x048fe20000000083 */
        /* <DEDUP_REMOVED lines=8> */
[----:B------:R-:W-:Y:S01]  /*9680*/  FFMA R193, R111, R83, R110 ;  /* 0x000000536fc17223 */ /* 0x000fe2000000006e */
[----:B------:R-:W-:Y:S01]  /*9690*/  FFMA R101, R101, R69, R100 ;  /* 0x0000004565657223 */ /* 0x000fe20000000064 */
[-C--:B------:R-:W-:Y:S01]  /*96a0*/  FFMA R116, R78, R102.reuse, R87 ;  /* 0x000000664e747223 */ /* 0x080fe20000000057 */
[-C--:B------:R-:W-:Y:S01]  /*96b0*/  FFMA R118, R74, R102.reuse, R85 ;  /* 0x000000664a767223 */ /* 0x080fe20000000055 */
[----:B------:R-:W-:Y:S01]  /*96c0*/  LDS.128 R108, [R19.X4+UR4+0xd0] ;  /* 0x0000d004136c7984 */ /* 0x000fe20008004c00 */
[-C--:B------:R-:W-:Y:S01]  /*96d0*/  FFMA R100, R82, R102.reuse, R89 ;  /* 0x0000006652647223 */ /* 0x080fe20000000059 */
        /* <DEDUP_REMOVED lines=17> */
[-C--:B------:R-:W-:Y:S01]  /*97f0*/  FFMA R116, R74, R114.reuse, R117 ;  /* 0x000000724a747223 */ /* 0x080fe20000000075 */
[----:B------:R-:W4:Y:S01]  /*9800*/  LDS.128 R100, [R19.X4+UR4+0x2d0] ;  /* 0x0002d00413647984 */ /* 0x000f220008004c00 */
[----:B------:R-:W-:Y:S01]  /*9810*/  FFMA R113, R113, R81, R112 ;  /* 0x0000005171717223 */ /* 0x000fe20000000070 */
[-C--:B------:R-:W-:Y:S01]  /*9820*/  FFMA R118, R70, R114.reuse, R23 ;  /* 0x0000007246767223 */ /* 0x080fe20000000017 */
[----:B------:R-:W-:Y:S01]  /*9830*/  FFMA R112, R78, R114, R119 ;  /* 0x000000724e707223 */ /* 0x000fe20000000077 */
[----:B------:R-:W-:Y:S01]  /*9840*/  FFMA R68, R104, R68, R123 ;  /* 0x0000004468447223 */ /* 0x000fe2000000007b */
[----:B------:R-:W-:Y:S01]  /*9850*/  FFMA R114, R82, R114, R113 ;  /* 0x0000007252727223 */ /* 0x000fe20000000071 */
[C---:B------:R-:W-:Y:S01]  /*9860*/  FFMA R23, R115.reuse, R71, R118 ;  /* 0x0000004773177223 */ /* 0x040fe20000000076 */
[----:B------:R-:W-:Y:S01]  /*9870*/  FFMA R117, R115, R75, R116 ;  /* 0x0000004b73757223 */ /* 0x000fe20000000074 */
[----:B------:R-:W-:Y:S01]  /*9880*/  FFMA R69, R105, R69, R68 ;  /* 0x0000004569457223 */ /* 0x000fe20000000044 */
[C---:B------:R-:W-:Y:S01]  /*9890*/  FFMA R119, R115.reuse, R79, R112 ;  /* 0x0000004f73777223 */ /* 0x040fe20000000070 */
        /* <DEDUP_REMOVED lines=121> */
[----:B------:R-:W-:Y:S01]  /*a030*/  FFMA R129, R103, R87, R116 ;  /* 0x0000005767817223 */ /* 0x000fe20000000074 */
[----:B------:R-:W4:Y:S01]  /*a040*/  LDS.128 R72, [R21+0x4e0] ;  /* 0x0004e00015487984 */ /* 0x000f220000000c00 */
[C---:B------:R-:W-:Y:S01]  /*a050*/  FFMA R117, R113.reuse, R89, R102 ;  /* 0x0000005971757223 */ /* 0x040fe20000000066 */
[----:B------:R-:W-:Y:S01]  /*a060*/  FFMA R119, R113, R85, R100 ;  /* 0x0000005571777223 */ /* 0x000fe20000000064 */
[C---:B------:R-:W-:Y:S01]  /*a070*/  FFMA R116, R112.reuse, R96, R23 ;  /* 0x0000006070747223 */ /* 0x040fe20000000017 */
[----:B------:R-:W4:Y:S01]  /*a080*/  LDS.128 R100, [R19.X4+UR4+0x2e0] ;  /* 0x0002e00413647984 */ /* 0x000f220008004c00 */
[----:B------:R-:W-:-:S02]  /*a090*/  FFMA R112, R112, R92, R121 ;  /* 0x0000005c70707223 */ /* 0x000fc40000000079 */
[C---:B------:R-:W-:Y:S01]  /*a0a0*/  FFMA R23, R113.reuse, R97, R116 ;  /* 0x0000006171177223 */ /* 0x040fe20000000074 */
[----:B------:R-:W4:Y:S01]  /*a0b0*/  LDS.128 R80, [R21+0x6e0] ;  /* 0x0006e00015507984 */ /* 0x000f220000000c00 */
        /* <DEDUP_REMOVED lines=9> */
[----:B------:R-:W-:Y:S01]  /*a150*/  FFMA R85, R105, R85, R84 ;  /* 0x0000005569557223 */ /* 0x000fe20000000054 */
        /* <DEDUP_REMOVED lines=12> */
[----:B---3--:R-:W-:Y:S01]  /*a220*/  FFMA R86, R108, R68, R175 ;  /* 0x000000446c567223 */ /* 0x008fe200000000af */
[C---:B------:R-:W-:Y:S01]  /*a230*/  FFMA R125, R107.reuse, R91, R90 ;  /* 0x0000005b6b7d7223 */ /* 0x040fe2000000005a */
[----:B------:R-:W-:Y:S01]  /*a240*/  FFMA R98, R106, R98, R97 ;  /* 0x000000626a627223 */ /* 0x000fe20000000061 */
[----:B------:R-:W-:Y:S01]  /*a250*/  FFMA R135, R107, R95, R94 ;  /* 0x0000005f6b877223 */ /* 0x000fe2000000005e */
[C---:B-1----:R-:W-:Y:S01]  /*a260*/  FFMA R84, R108.reuse, R76, R187 ;  /* 0x0000004c6c547223 */ /* 0x042fe200000000bb */
[----:B------:R-:W-:Y:S01]  /*a270*/  FFMA R91, R109, R69, R86 ;  /* 0x000000456d5b7223 */ /* 0x000fe20000000056 */
[----:B------:R-:W-:Y:S01]  /*a280*/  FFMA R123, R107, R99, R98 ;  /* 0x000000636b7b7223 */ /* 0x000fe20000000062 */
[----:B----4-:R-:W-:Y:S01]  /*a290*/  FFMA R88, R108, R72, R191 ;  /* 0x000000486c587223 */ /* 0x010fe200000000bf */
[C---:B------:R-:W-:Y:S01]  /*a2a0*/  FFMA R93, R109.reuse, R77, R84 ;  /* 0x0000004d6d5d7223 */ /* 0x040fe20000000054 */
[C---:B------:R-:W-:Y:S01]  /*a2b0*/  FFMA R90, R110.reuse, R70, R91 ;  /* 0x000000466e5a7223 */ /* 0x040fe2000000005b */
[----:B------:R-:W1:Y:S01]  /*a2c0*/  LDS.128 R84, [R19.X4+UR4+0x6e0] ;  /* 0x0006e00413547984 */ /* 0x000e620008004c00 */
        /* <DEDUP_REMOVED lines=17> */
[C---:B------:R-:W-:Y:S01]  /*a3e0*/  FFMA R189, R103.reuse, R75, R94 ;  /* 0x0000004b67bd7223 */ /* 0x040fe2000000005e */
[C---:B------:R-:W-:Y:S01]  /*a3f0*/  FFMA R96, R102.reuse, R82, R93 ;  /* 0x0000005266607223 */ /* 0x040fe2000000005d */
[----:B------:R-:W-:Y:S01]  /*a400*/  FFMA R102, R102, R78, R101 ;  /* 0x0000004e66667223 */ /* 0x000fe20000000065 */
[C---:B------:R-:W-:Y:S01]  /*a410*/  FFMA R193, R103.reuse, R71, R92 ;  /* 0x0000004767c17223 */ /* 0x040fe2000000005c */
[C---:B--2---:R-:W-:Y:S01]  /*a420*/  FFMA R94, R112.reuse, R72, R181 ;  /* 0x00000048705e7223 */ /* 0x044fe200000000b5 */
[C---:B------:R-:W-:Y:S01]  /*a430*/  FFMA R195, R103.reuse, R83, R96 ;  /* 0x0000005367c37223 */ /* 0x040fe20000000060 */
[----:B------:R-:W-:Y:S01]  /*a440*/  FFMA R197, R103, R79, R102 ;  /* 0x0000004f67c57223 */ /* 0x000fe20000000066 */
        /* <DEDUP_REMOVED lines=44> */
[----:B------:R-:W3:Y:S01]  /*a710*/  LDS.128 R104, [R19.X4+UR4+0x46e0] ;  /* 0x0046e00413687984 */ /* 0x000ee20008004c00 */
[----:B------:R-:W-:Y:S01]  /*a720*/  FFMA R84, R90, R78, R93 ;  /* 0x0000004e5a547223 */ /* 0x000fe2000000005d */
[C---:B------:R-:W-:Y:S01]  /*a730*/  FFMA R133, R91.reuse, R83, R88 ;  /* 0x000000535b857223 */ /* 0x040fe20000000058 */
[----:B------:R-:W-:Y:S01]  /*a740*/  FFMA R137, R91, R75, R86 ;  /* 0x0000004b5b897223 */ /* 0x000fe20000000056 */
[----:B------:R-:W-:Y:S01]  /*a750*/  FFMA R109, R109, R81, R108 ;  /* 0x000000516d6d7223 */ /* 0x000fe2000000006c */
[C---:B--2---:R-:W-:Y:S01]  /*a760*/  FFMA R86, R100.reuse, R68, R129 ;  /* 0x0000004464567223 */ /* 0x044fe20000000081 */
        /* <DEDUP_REMOVED lines=35> */
[C---:B------:R-:W-:Y:S01]  /*a9a0*/  FFMA R118, R114.reuse, R82, R23 ;  /* 0x0000005272767223 */ /* 0x040fe20000000017 */
[----:B------:R-:W-:Y:S01]  /*a9b0*/  FFMA R112, R114, R70, R119 ;  /* 0x0000004672707223 */ /* 0x000fe20000000077 */
[----:B---3--:R-:W-:Y:S01]  /*a9c0*/  FFMA R68, R104, R68, R127 ;  /* 0x0000004468447223 */ /* 0x008fe2000000007f */
[----:B------:R-:W-:Y:S01]  /*a9d0*/  FFMA R114, R114, R78, R113 ;  /* 0x0000004e72727223 */ /* 0x000fe20000000071 */
[C---:B------:R-:W-:Y:S01]  /*a9e0*/  FFMA R117, R115.reuse, R83, R118 ;  /* 0x0000005373757223 */ /* 0x040fe20000000076 */
[----:B------:R-:W-:Y:S01]  /*a9f0*/  FFMA R23, R115, R75, R116 ;  /* 0x0000004b73177223 */ /* 0x000fe20000000074 */
        /* <DEDUP_REMOVED lines=49> */
[C---:B---3--:R-:W-:Y:S01]  /*ad10*/  FFMA R80, R112.reuse, R96, R181 ;  /* 0x0000006070507223 */ /* 0x048fe200000000b5 */
        /* <DEDUP_REMOVED lines=86> */
[----:B--2---:R-:W-:Y:S01]  /*b280*/  FFMA R84, R104, R84, R127 ;  /* 0x0000005468547223 */ /* 0x004fe2000000007f */
[----:B------:R-:W-:Y:S01]  /*b290*/  FFMA R114, R114, R94, R113 ;  /* 0x0000005e72727223 */ /* 0x000fe20000000071 */
[C---:B------:R-:W-:Y:S01]  /*b2a0*/  FFMA R23, R115.reuse, R99, R118 ;  /* 0x0000006373177223 */ /* 0x040fe20000000076 */
        /* <DEDUP_REMOVED lines=141> */
[----:B------:R-:W-:Y:S01]  /*bb80*/  FFMA R23, R115, R71, R112 ;  /* 0x0000004773177223 */ /* 0x000fe20000000070 */
[----:B------:R-:W-:Y:S01]  /*bb90*/  FFMA R69, R105, R69, R68 ;  /* 0x0000004569457223 */ /* 0x000fe20000000044 */
        /* <DEDUP_REMOVED lines=12> */
[----:B--2---:R-:W-:Y:S01]  /*bc60*/  FFMA R70, R108, R84, R191 ;  /* 0x000000546c467223 */ /* 0x004fe200000000bf */
        /* <DEDUP_REMOVED lines=33> */
[----:B------:R-:W-:Y:S01]  /*be80*/  FFMA R193, R103, R95, R102 ;  /* 0x0000005f67c17223 */ /* 0x000fe20000000066 */
        /* <DEDUP_REMOVED lines=45> */
[----:B------:R-:W2:Y:S01]  /*c160*/  LDS.128 R104, [R19.X4+UR4+0x4710] ;  /* 0x0047100413687984 */ /* 0x000ea20008004c00 */
[C---:B------:R-:W-:Y:S01]  /*c170*/  FFMA R137, R75.reuse, R99, R72 ;  /* 0x000000634b897223 */ /* 0x040fe20000000048 */
[C---:B------:R-:W-:Y:S01]  /*c180*/  FFMA R143, R75.reuse, R91, R70 ;  /* 0x0000005b4b8f7223 */ /* 0x040fe20000000046 */
[----:B------:R-:W-:Y:S01]  /*c190*/  FFMA R171, R75, R95, R68 ;  /* 0x0000005f4bab7223 */ /* 0x000fe20000000044 */
[----:B------:R-:W-:Y:S01]  /*c1a0*/  FFMA R109, R109, R97, R108 ;  /* 0x000000616d6d7223 */ /* 0x000fe2000000006c */
[C---:B---3--:R-:W-:Y:S01]  /*c1b0*/  FFMA R68, R100.reuse, R92, R141 ;  /* 0x0000005c64447223 */ /* 0x048fe2000000008d */
        /* <DEDUP_REMOVED lines=22> */
[----:B------:R-:W3:Y:S01]  /*c320*/  LDS.128 R72, [R21+0x320] ;  /* 0x0003200015487984 */ /* 0x000ee20000000c00 */
[C---:B------:R-:W-:Y:S01]  /*c330*/  FFMA R116, R112.reuse, R96, R119 ;  /* 0x0000006070747223 */ /* 0x040fe20000000077 */
[----:B------:R-:W-:Y:S01]  /*c340*/  FFMA R131, R103, R91, R118 ;  /* 0x0000005b67837223 */ /* 0x000fe20000000076 */
[C---:B------:R-:W-:Y:S01]  /*c350*/  FFMA R117, R113.reuse, R89, R102 ;  /* 0x0000005971757223 */ /* 0x040fe20000000066 */
[----:B------:R-:W4:Y:S01]  /*c360*/  LDS.128 R76, [R21+0x520] ;  /* 0x00052000154c7984 */ /* 0x000f220000000c00 */
[C---:B------:R-:W-:Y:S01]  /*c370*/  FFMA R119, R113.reuse, R85, R100 ;  /* 0x0000005571777223 */ /* 0x040fe20000000064 */
[----:B------:R-:W-:Y:S01]  /*c380*/  FFMA R112, R112, R92, R121 ;  /* 0x0000005c70707223 */ /* 0x000fe20000000079 */
[C---:B------:R-:W-:Y:S01]  /*c390*/  FFMA R23, R113.reuse, R97, R116 ;  /* 0x0000006171177223 */ /* 0x040fe20000000074 */
[----:B------:R-:W4:Y:S01]  /*c3a0*/  LDS.128 R100, [R19.X4+UR4+0x320] ;  /* 0x0003200413647984 */ /* 0x000f220008004c00 */
[C---:B------:R-:W-:Y:S01]  /*c3b0*/  FFMA R116, R114.reuse, R90, R117 ;  /* 0x0000005a72747223 */ /* 0x040fe20000000075 */
[----:B------:R-:W-:Y:S01]  /*c3c0*/  FFMA R113, R113, R93, R112 ;  /* 0x0000005d71717223 */ /* 0x000fe20000000070 */
[C---:B------:R-:W-:Y:S01]  /*c3d0*/  FFMA R118, R114.reuse, R98, R23 ;  /* 0x0000006272767223 */ /* 0x040fe20000000017 */
[----:B------:R-:W4:Y:S01]  /*c3e0*/  LDS.128 R80, [R21+0x720] ;  /* 0x0007200015507984 */ /* 0x000f220000000c00 */
        /* <DEDUP_REMOVED lines=19> */
[C---:B------:R-:W-:Y:S01]  /*c520*/  FFMA R125, R107.reuse, R91, R90 ;  /* 0x0000005b6b7d7223 */ /* 0x040fe2000000005a */
[----:B------:R-:W-:Y:S01]  /*c530*/  FFMA R98, R106, R98, R97 ;  /* 0x000000626a627223 */ /* 0x000fe20000000061 */
[C---:B-1----:R-:W-:Y:S01]  /*c540*/  FFMA R84, R108.reuse, R68, R197 ;  /* 0x000000446c547223 */ /* 0x042fe200000000c5 */
[C---:B------:R-:W-:Y:S02]  /*c550*/  FFMA R127, R107.reuse, R95, R94 ;  /* 0x0000005f6b7f7223 */ /* 0x040fe4000000005e */
[----:B------:R-:W-:Y:S01]  /*c560*/  FFMA R123, R107, R99, R98 ;  /* 0x000000636b7b7223 */ /* 0x000fe20000000062 */
[C---:B---3--:R-:W-:Y:S01]  /*c570*/  FFMA R86, R108.reuse, R72, R175 ;  /* 0x000000486c567223 */ /* 0x048fe200000000af */
[C---:B------:R-:W-:Y:S01]  /*c580*/  FFMA R93, R109.reuse, R69, R84 ;  /* 0x000000456d5d7223 */ /* 0x040fe20000000054 */
[----:B------:R-:W-:Y:S01]  /*c590*/  LDS.128 R104, [R19.X4+UR4+0x4720] ;  /* 0x0047200413687984 */ /* 0x000fe20008004c00 */
[----:B----4-:R-:W-:Y:S01]  /*c5a0*/  FFMA R88, R108, R76, R191 ;  /* 0x0000004c6c587223 */ /* 0x010fe200000000bf */
[----:B------:R-:W-:-:S02]  /*c5b0*/  FFMA R91, R109, R73, R86 ;  /* 0x000000496d5b7223 */ /* 0x000fc40000000056 */
[----:B------:R-:W1:Y:S01]  /*c5c0*/  LDS.128 R84, [R19.X4+UR4+0x720] ;  /* 0x0007200413547984 */ /* 0x000e620008004c00 */
[----:B------:R-:W-:Y:S01]  /*c5d0*/  FFMA R89, R109, R77, R88 ;  /* 0x0000004d6d597223 */ /* 0x000fe20000000058 */
[C---:B------:R-:W-:Y:S01]  /*c5e0*/  FFMA R88, R110.reuse, R70, R93 ;  /* 0x000000466e587223 */ /* 0x040fe2000000005d */
[C---:B------:R-:W-:Y:S02]  /*c5f0*/  FFMA R90, R110.reuse, R74, R91 ;  /* 0x0000004a6e5a7223 */ /* 0x040fe4000000005b */
        /* <DEDUP_REMOVED lines=380> */
[----:B------:R-:W4:Y:S01]  /*ddc0*/  LDS.128 R96, [R21+0x750] ;  /* 0x0007500015607984 */ /* 0x000f220000000c00 */
[----:B------:R-:W-:-:S02]  /*ddd0*/  FFMA R112, R112, R76, R121 ;  /* 0x0000004c70707223 */ /* 0x000fc40000000079 */
[C---:B------:R-:W-:Y:S01]  /*dde0*/  FFMA R23, R113.reuse, R81, R116 ;  /* 0x0000005171177223 */ /* 0x040fe20000000074 */
[----:B------:R-:W4:Y:S01]  /*ddf0*/  LDS.128 R100, [R19.X4+UR4+0x350] ;  /* 0x0003500413647984 */ /* 0x000f220008004c00 */
        /* <DEDUP_REMOVED lines=698> */
[----:B------:R-:W4:Y:S01]  /*109a0*/  LDS.128 R100, [R19.X4+UR4+0x3a0] ;  /* 0x0003a00413647984 */ /* 0x000f220008004c00 */
[----:B------:R-:W-:Y:S01]  /*109b0*/  FFMA R113, R113, R93, R112 ;  /* 0x0000005d71717223 */ /* 0x000fe20000000070 */
[C---:B------:R-:W-:Y:S01]  /*109c0*/  FFMA R116, R114.reuse, R90, R117 ;  /* 0x0000005a72747223 */ /* 0x040fe20000000075 */
[C---:B------:R-:W-:Y:S01]  /*109d0*/  FFMA R118, R114.reuse, R98, R23 ;  /* 0x0000006272767223 */ /* 0x040fe20000000017 */
[C---:B------:R-:W-:Y:S01]  /*109e0*/  FFMA R112, R114.reuse, R86, R119 ;  /* 0x0000005672707223 */ /* 0x040fe20000000077 */
[----:B------:R-:W-:Y:S01]  /*109f0*/  FFMA R114, R114, R94, R113 ;  /* 0x0000005e72727223 */ /* 0x000fe20000000071 */
[----:B------:R-:W4:Y:S01]  /*10a00*/  LDS.128 R76, [R21+0x7a0] ;  /* 0x0007a000154c7984 */ /* 0x000f220000000c00 */
        /* <DEDUP_REMOVED lines=19> */
[----:B------:R-:W-:Y:S01]  /*10b40*/  LDS.128 R120, [R21+0x5b0] ;  /* 0x0005b00015787984 */ /* 0x000fe20000000c00 */
[C---:B-1----:R-:W-:Y:S01]  /*10b50*/  FFMA R86, R108.reuse, R80, R191 ;  /* 0x000000506c567223 */ /* 0x042fe200000000bf */
[C---:B------:R-:W-:Y:S01]  /*10b60*/  FFMA R105, R107.reuse, R99, R98 ;  /* 0x000000636b697223 */ /* 0x040fe20000000062 */
[----:B------:R-:W-:Y:S01]  /*10b70*/  FFMA R107, R107, R95, R94 ;  /* 0x0000005f6b6b7223 */ /* 0x000fe2000000005e */
[----:B------:R-:W-:Y:S01]  /*10b80*/  LDS.128 R96, [R19.X4+UR4+0x41a0] ;  /* 0x0041a00413607984 */ /* 0x000fe20008004c00 */
[----:B---3--:R-:W-:Y:S01]  /*10b90*/  FFMA R88, R108, R72, R193 ;  /* 0x000000486c587223 */ /* 0x008fe200000000c1 */
[----:B------:R-:W-:-:S02]  /*10ba0*/  FFMA R87, R109, R81, R86 ;  /* 0x000000516d577223 */ /* 0x000fc40000000056 */
[----:B------:R-:W-:Y:S01]  /*10bb0*/  LDS.128 R116, [R21+0x7b0] ;  /* 0x0007b00015747984 */ /* 0x000fe20000000c00 */
        /* <DEDUP_REMOVED lines=16> */
[C---:B------:R-:W-:Y:S01]  /*10cc0*/  FFMA R85, R101.reuse, R77, R92 ;  /* 0x0000004d65557223 */ /* 0x040fe2000000005c */
[C---:B------:R-:W-:Y:S01]  /*10cd0*/  FFMA R93, R101.reuse, R81, R84 ;  /* 0x00000051655d7223 */ /* 0x040fe20000000054 */
[----:B------:R-:W-:Y:S01]  /*10ce0*/  FFMA R101, R101, R69, R100 ;  /* 0x0000004565657223 */ /* 0x000fe20000000064 */
[----:B------:R-:W-:Y:S01]  /*10cf0*/  FFMA R185, R103, R75, R86 ;  /* 0x0000004b67b97223 */ /* 0x000fe20000000056 */
[----:B--2---:R-:W-:Y:S01]  /*10d00*/  FFMA R86, R112, R72, R179 ;  /* 0x0000004870567223 */ /* 0x004fe200000000b3 */
[C---:B------:R-:W-:Y:S01]  /*10d10*/  FFMA R84, R102.reuse, R82, R93 ;  /* 0x0000005266547223 */ /* 0x040fe2000000005d */
        /* <DEDUP_REMOVED lines=12> */
[----:B------:R-:W-:Y:S01]  /*10de0*/  FFMA R92, R114, R82, R101 ;  /* 0x00000052725c7223 */ /* 0x000fe20000000065 */
[C---:B------:R-:W-:Y:S01]  /*10df0*/  FFMA R175, R115.reuse, R75, R94 ;  /* 0x0000004b73af7223 */ /* 0x040fe2000000005e */
[----:B------:R-:W-:Y:S01]  /*10e00*/  FFMA R108, R108, R76, R197 ;  /* 0x0000004c6c6c7223 */ /* 0x000fe200000000c5 */
[----:B------:R-:W-:Y:S01]  /*10e10*/  FFMA R100, R114, R78, R93 ;  /* 0x0000004e72647223 */ /* 0x000fe2000000005d */
[----:B------:R-:W-:Y:S01]  /*10e20*/  FFMA R177, R115, R83, R92 ;  /* 0x0000005373b17223 */ /* 0x000fe2000000005c */
[-C--:B------:R-:W-:Y:S01]  /*10e30*/  FFMA R112, R112, R68.reuse, R181 ;  /* 0x0000004470707223 */ /* 0x080fe200000000b5 */
[----:B------:R-:W-:Y:S01]  /*10e40*/  FFMA R109, R109, R77, R108 ;  /* 0x0000004d6d6d7223 */ /* 0x000fe2000000006c */
[----:B------:R-:W-:Y:S01]  /*10e50*/  FFMA R179, R115, R79, R100 ;  /* 0x0000004f73b37223 */ /* 0x000fe20000000064 */
[C---:B-1----:R-:W-:Y:S01]  /*10e60*/  FFMA R92, R88.reuse, R68, R173 ;  /* 0x00000044585c7223 */ /* 0x042fe200000000ad */
        /* <DEDUP_REMOVED lines=25> */
[----:B------:R-:W3:Y:S01]  /*11000*/  LDS.128 R92, [R19.X4+UR4+0x47a0] ;  /* 0x0047a004135c7984 */ /* 0x000ee20008004c00 */
[C---:B------:R-:W-:Y:S01]  /*11010*/  FFMA R96, R98.reuse, R78, R89 ;  /* 0x0000004e62607223 */ /* 0x040fe20000000059 */
[----:B------:R-:W-:Y:S01]  /*11020*/  FFMA R90, R98, R74, R91 ;  /* 0x0000004a625a7223 */ /* 0x000fe2000000005b */
[----:B------:R-:W-:Y:S01]  /*11030*/  FFMA R211, R99, R71, R88 ;  /* 0x0000004763d37223 */ /* 0x000fe20000000058 */
[----:B------:R-:W-:Y:S01]  /*11040*/  FFMA R113, R113, R69, R112 ;  /* 0x0000004571717223 */ /* 0x000fe20000000070 */
[----:B--2---:R-:W-:Y:S01]  /*11050*/  FFMA R88, R84, R68, R201 ;  /* 0x0000004454587223 */ /* 0x004fe200000000c9 */
[C---:B------:R-:W-:Y:S01]  /*11060*/  FFMA R209, R99.reuse, R79, R96 ;  /* 0x0000004f63d17223 */ /* 0x040fe20000000060 */
[----:B------:R-:W-:Y:S01]  /*11070*/  FFMA R207, R99, R75, R90 ;  /* 0x0000004b63cf7223 */ /* 0x000fe2000000005a */
[----:B------:R-:W-:Y:S01]  /*11080*/  FFMA R98, R98, R82, R97 ;  /* 0x0000005262627223 */ /* 0x000fe20000000061 */
        /* <DEDUP_REMOVED lines=11> */
[-C--:B------:R-:W-:Y:S01]  /*11140*/  FFMA R203, R99, R83.reuse, R98 ;  /* 0x0000005363cb7223 */ /* 0x080fe20000000062 */
[C---:B------:R-:W-:Y:S01]  /*11150*/  FFMA R84, R86.reuse, R70, R97 ;  /* 0x0000004656547223 */ /* 0x040fe20000000061 */
[----:B------:R-:W-:Y:S01]  /*11160*/  LDS.128 R112, [R21+0x3b0] ;  /* 0x0003b00015707984 */ /* 0x000fe20000000c00 */
[C---:B------:R-:W-:Y:S01]  /*11170*/  FFMA R88, R86.reuse, R82, R91 ;  /* 0x0000005256587223 */ /* 0x040fe2000000005b */
[C---:B------:R-:W-:Y:S01]  /*11180*/  FFMA R90, R86.reuse, R74, R89 ;  /* 0x0000004a565a7223 */ /* 0x040fe20000000059 */
[----:B------:R-:W-:Y:S01]  /*11190*/  FFMA R86, R86, R78, R85 ;  /* 0x0000004e56567223 */ /* 0x000fe20000000055 */
[----:B------:R-:W2:Y:S01]  /*111a0*/  LDS.128 R96, [R19.X4+UR4+0x1b0] ;  /* 0x0001b00413607984 */ /* 0x000ea20008004c00 */
[C---:B------:R-:W-:Y:S01]  /*111b0*/  FFMA R143, R87.reuse, R83, R88 ;  /* 0x00000053578f7223 */ /* 0x040fe20000000058 */
[C---:B-1----:R-:W-:Y:S01]  /*111c0*/  FFMA R88, R100.reuse, R76, R129 ;  /* 0x0000004c64587223 */ /* 0x042fe20000000081 */
[C---:B------:R-:W-:Y:S01]  /*111d0*/  FFMA R169, R87.reuse, R79, R86 ;  /* 0x0000004f57a97223 */ /* 0x040fe20000000056 */
[----:B------:R-:W1:Y:S01]  /*111e0*/  LDS.128 R108, [R21+0x1b0] ;  /* 0x0001b000156c7984 */ /* 0x000e620000000c00 */
[C---:B------:R-:W-:Y:S01]  /*111f0*/  FFMA R171, R87.reuse, R71, R84 ;  /* 0x0000004757ab7223 */ /* 0x040fe20000000054 */
[C---:B------:R-:W-:Y:S01]  /*11200*/  FFMA R86, R100.reuse, R72, R23 ;  /* 0x0000004864567223 */ /* 0x040fe20000000017 */
[----:B------:R-:W-:Y:S01]  /*11210*/  FFMA R141, R87, R75, R90 ;  /* 0x0000004b578d7223 */ /* 0x000fe2000000005a */
[C---:B------:R-:W-:Y:S01]  /*11220*/  FFMA R84, R100.reuse, R80, R131 ;  /* 0x0000005064547223 */ /* 0x040fe20000000083 */
[C---:B------:R-:W-:Y:S01]  /*11230*/  FFMA R23, R101.reuse, R77, R88 ;  /* 0x0000004d65177223 */ /* 0x040fe20000000058 */
[-C--:B------:R-:W-:Y:S01]  /*11240*/  FFMA R100, R100, R68.reuse, R133 ;  /* 0x0000004464647223 */ /* 0x080fe20000000085 */
[----:B------:R-:W4:Y:S01]  /*11250*/  LDS.128 R88, [R19.X4+UR4+0x3b0] ;  /* 0x0003b00413587984 */ /* 0x000f220008004c00 */
[C---:B------:R-:W-:Y:S01]  /*11260*/  FFMA R85, R101.reuse, R73, R86 ;  /* 0x0000004965557223 */ /* 0x040fe20000000056 */
[C---:B------:R-:W-:Y:S01]  /*11270*/  FFMA R87, R101.reuse, R81, R84 ;  /* 0x0000005165577223 */ /* 0x040fe20000000054 */
[-C--:B------:R-:W-:Y:S01]  /*11280*/  FFMA R101, R101, R69.reuse, R100 ;  /* 0x0000004565657223 */ /* 0x080fe20000000064 */
[----:B---3--:R-:W-:Y:S01]  /*11290*/  FFMA R68, R92, R68, R107 ;  /* 0x000000445c447223 */ /* 0x008fe2000000006b */
[C---:B------:R-:W-:Y:S01]  /*112a0*/  FFMA R86, R102.reuse, R74, R85 ;  /* 0x0000004a66567223 */ /* 0x040fe20000000055 */
[C---:B------:R-:W-:Y:S01]  /*112b0*/  FFMA R84, R102.reuse, R82, R87 ;  /* 0x0000005266547223 */ /* 0x040fe20000000057 */
        /* <DEDUP_REMOVED lines=17> */
[----:B------:R-:W-:-:S02]  /*113d0*/  FFMA R139, R95, R75, R74 ;  /* 0x0000004b5f8b7223 */ /* 0x000fc4000000004a */
[----:B------:R-:W-:Y:S01]  /*113e0*/  FFMA R81, R93, R81, R80 ;  /* 0x000000515d517223 */ /* 0x000fe20000000050 */
[----:B------:R-:W-:Y:S01]  /*113f0*/  FFMA R135, R95, R79, R78 ;  /* 0x0000004f5f877223 */ /* 0x000fe2000000004e */
[C---:B--2---:R-:W-:Y:S01]  /*11400*/  FFMA R70, R96.reuse, R112, R191 ;  /* 0x0000007060467223 */ /* 0x044fe200000000bf */
[----:B------:R-:W-:Y:S01]  /*11410*/  FFMA R72, R96, R120, R195 ;  /* 0x0000007860487223 */ /* 0x000fe200000000c3 */
[----:B------:R-:W-:Y:S01]  /*11420*/  FFMA R82, R94, R82, R81 ;  /* 0x000000525e527223 */ /* 0x000fe20000000051 */
[C---:B-1----:R-:W-:Y:S01]  /*11430*/  FFMA R68, R96.reuse, R108, R193 ;  /* 0x0000006c60447223 */ /* 0x042fe200000000c1 */
[C---:B------:R-:W-:Y:S01]  /*11440*/  FFMA R75, R97.reuse, R113, R70 ;  /* 0x00000071614b7223 */ /* 0x040fe20000000046 */
[C---:B------:R-:W-:Y:S01]  /*11450*/  FFMA R73, R97.reuse, R121, R72 ;  /* 0x0000007961497223 */ /* 0x040fe20000000048 */
[----:B------:R-:W-:Y:S01]  /*11460*/  FFMA R96, R96, R116, R197 ;  /* 0x0000007460607223 */ /* 0x000fe200000000c5 */
[----:B------:R-:W-:Y:S01]  /*11470*/  FFMA R77, R97, R109, R68 ;  /* 0x0000006d614d7223 */ /* 0x000fe20000000044 */
[C---:B------:R-:W-:Y:S01]  /*11480*/  FFMA R74, R98.reuse, R114, R75 ;  /* 0x00000072624a7223 */ /* 0x040fe2000000004b */
[----:B------:R-:W1:Y:S01]  /*11490*/  LDS.128 R68, [R19.X4+UR4+0x7b0] ;  /* 0x0007b00413447984 */ /* 0x000e620008004c00 */
[C---:B------:R-:W-:Y:S01]  /*114a0*/  FFMA R76, R98.reuse, R122, R73 ;  /* 0x0000007a624c7223 */ /* 0x040fe20000000049 */
[----:B------:R-:W-:Y:S01]  /*114b0*/  FFMA R72, R98, R110, R77 ;  /* 0x0000006e62487223 */ /* 0x000fe2000000004d */
[----:B------:R-:W-:Y:S01]  /*114c0*/  FFMA R133, R95, R83, R82 ;  /* 0x000000535f857223 */ /* 0x000fe20000000052 */
[C---:B------:R-:W-:Y:S01]  /*114d0*/  FFMA R193, R99.reuse, R115, R74 ;  /* 0x0000007363c17223 */ /* 0x040fe2000000004a */
[C---:B------:R-:W-:Y:S01]  /*114e0*/  FFMA R197, R99.reuse, R123, R76 ;  /* 0x0000007b63c57223 */ /* 0x040fe2000000004c */
[----:B------:R-:W-:Y:S01]  /*114f0*/  FFMA R107, R99, R111, R72 ;  /* 0x0000006f636b7223 */ /* 0x000fe20000000048 */
[C---:B----4-:R-:W-:Y:S01]  /*11500*/  FFMA R76, R88.reuse, R116, R183 ;  /* 0x00000074584c7223 */ /* 0x050fe200000000b7 */
[C---:B------:R-:W-:Y:S01]  /*11510*/  FFMA R74, R88.reuse, R120, R185 ;  /* 0x00000078584a7223 */ /* 0x040fe200000000b9 */
[C---:B------:R-:W-:Y:S01]  /*11520*/  FFMA R72, R88.reuse, R112, R187 ;  /* 0x0000007058487223 */ /* 0x040fe200000000bb */
        /* <DEDUP_REMOVED lines=11> */
[----:B------:R-:W-:Y:S01]  /*115e0*/  FFMA R105, R91, R115, R72 ;  /* 0x000000735b697223 */ /* 0x000fe20000000048 */
[C---:B---3--:R-:W-:Y:S01]  /*115f0*/  FFMA R72, R84.reuse, R108, R181 ;  /* 0x0000006c54487223 */ /* 0x048fe200000000b5 */
[C---:B------:R-:W-:Y:S01]  /*11600*/  FFMA R76, R84.reuse, R116, R179 ;  /* 0x00000074544c7223 */ /* 0x040fe200000000b3 */
[----:B------:R-:W-:Y:S01]  /*11610*/  FFMA R74, R84, R120, R175 ;  /* 0x00000078544a7223 */ /* 0x000fe200000000af */
[-C--:B------:R-:W-:Y:S01]  /*11620*/  FFMA R90, R90, R110.reuse, R89 ;  /* 0x0000006e5a5a7223 */ /* 0x080fe20000000059 */
        /* <DEDUP_REMOVED lines=8> */
[----:B------:R-:W3:Y:S01]  /*116b0*/  LDS.128 R88, [R19.X4+UR4+0x43b0] ;  /* 0x0043b00413587984 */ /* 0x000ee20008004c00 */
[C---:B------:R-:W-:Y:S01]  /*116c0*/  FFMA R199, R87.reuse, R119, R76 ;  /* 0x0000007757c77223 */ /* 0x040fe2000000004c */
[C---:B------:R-:W-:Y:S01]  /*116d0*/  FFMA R131, R87.reuse, R123, R74 ;  /* 0x0000007b57837223 */ /* 0x040fe2000000004a */
[----:B------:R-:W-:Y:S01]  /*116e0*/  FFMA R219, R87, R111, R72 ;  /* 0x0000006f57db7223 */ /* 0x000fe20000000048 */
        /* <DEDUP_REMOVED lines=15> */
[----:B------:R-:W-:Y:S01]  /*117e0*/  FFMA R70, R70, R114, R69 ;  /* 0x0000007246467223 */ /* 0x000fe20000000045 */
[----:B------:R-:W1:Y:S01]  /*117f0*/  LDS.128 R84, [R19.X4+UR4+0x45b0] ;  /* 0x0045b00413547984 */ /* 0x000e620008004c00 */
[C---:B------:R-:W-:Y:S01]  /*11800*/  FFMA R127, R71.reuse, R123, R72 ;  /* 0x0000007b477f7223 */ /* 0x040fe20000000048 */
[C---:B--2---:R-:W-:Y:S01]  /*11810*/  FFMA R72, R92.reuse, R120, R207 ;  /* 0x000000785c487223 */ /* 0x044fe200000000cf */
        /* <DEDUP_REMOVED lines=13> */
[----:B------:R-:W-:Y:S01]  /*118f0*/  LDS.128 R96, [R19.X4+UR4+0x1c0] ;  /* 0x0001c00413607984 */ /* 0x000fe20008004c00 */
[----:B------:R-:W-:Y:S01]  /*11900*/  FFMA R93, R93, R117, R92 ;  /* 0x000000755d5d7223 */ /* 0x000fe2000000005c */
[C---:B------:R-:W-:Y:S01]  /*11910*/  FFMA R92, R94.reuse, R110, R73 ;  /* 0x0000006e5e5c7223 */ /* 0x040fe20000000049 */
[C---:B------:R-:W-:Y:S01]  /*11920*/  FFMA R187, R95.reuse, R115, R100 ;  /* 0x000000735fbb7223 */ /* 0x040fe20000000064 */
[----:B------:R-:W2:Y:S01]  /*11930*/  LDS.128 R68, [R21+0x3c0] ;  /* 0x0003c00015447984 */ /* 0x000ea20000000c00 */
[----:B------:R-:W-:Y:S01]  /*11940*/  FFMA R94, R94, R118, R93 ;  /* 0x000000765e5e7223 */ /* 0x000fe2000000005d */
[C---:B------:R-:W-:Y:S01]  /*11950*/  FFMA R191, R95.reuse, R111, R92 ;  /* 0x0000006f5fbf7223 */ /* 0x040fe2000000005c */
[C---:B---3--:R-:W-:Y:S01]  /*11960*/  FFMA R100, R88.reuse, R116, R169 ;  /* 0x0000007458647223 */ /* 0x048fe200000000a9 */
        /* <DEDUP_REMOVED lines=10> */
[----:B------:R-:W-:Y:S01]  /*11a10*/  FFMA R183, R95, R123, R102 ;  /* 0x0000007b5fb77223 */ /* 0x000fe20000000066 */
[----:B------:R-:W-:Y:S01]  /*11a20*/  FFMA R89, R89, R109, R88 ;  /* 0x0000006d59597223 */ /* 0x000fe20000000058 */
[----:B------:R-:W4:Y:S01]  /*11a30*/  LDS.128 R92, [R19.X4+UR4+0x3c0] ;  /* 0x0003c004135c7984 */ /* 0x000f220008004c00 */
        /* <DEDUP_REMOVED lines=26> */
[----:B---3--:R-:W-:-:S03]  /*11be0*/  FFMA R84, R96, R76, R107 ;  /* 0x0000004c60547223 */ /* 0x008fc6000000006b */
[C---:B------:R-:W-:Y:S01]  /*11bf0*/  FFMA R103, R97.reuse, R69, R86 ;  /* 0x0000004561677223 */ /* 0x040fe20000000056 */
[C---:B----4-:R-:W-:Y:S01]  /*11c00*/  FFMA R100, R96.reuse, R72, R197 ;  /* 0x0000004860647223 */ /* 0x050fe200000000c5 */
[C---:B------:R-:W-:Y:S02]  /*11c10*/  FFMA R107, R97.reuse, R77, R84 ;  /* 0x0000004d616b7223 */ /* 0x040fe40000000054 */
[----:B------:R-:W2:Y:S01]  /*11c20*/  LDS.128 R84, [R19.X4+UR4+0x7c0] ;  /* 0x0007c00413547984 */ /* 0x000ea20008004c00 */
[----:B------:R-:W-:Y:S01]  /*11c30*/  FFMA R96, R96, R80, R215 ;  /* 0x0000005060607223 */ /* 0x000fe200000000d7 */
[C---:B------:R-:W-:Y:S01]  /*11c40*/  FFMA R101, R97.reuse, R73, R100 ;  /* 0x0000004961657223 */ /* 0x040fe20000000064 */
[C---:B------:R-:W-:Y:S02]  /*11c50*/  FFMA R100, R98.reuse, R70, R103 ;  /* 0x0000004662647223 */ /* 0x040fe40000000067 */
        /* <DEDUP_REMOVED lines=8> */
[C---:B------:R-:W-:Y:S01]  /*11ce0*/  FFMA R179, R99.reuse, R83, R98 ;  /* 0x0000005363b37223 */ /* 0x040fe20000000062 */
[C---:B------:R-:W-:Y:S01]  /*11cf0*/  FFMA R98, R92.reuse, R72, R195 ;  /* 0x000000485c627223 */ /* 0x040fe200000000c3 */
[----:B------:R-:W-:Y:S01]  /*11d00*/  FFMA R92, R92, R76, R217 ;  /* 0x0000004c5c5c7223 */ /* 0x000fe200000000d9 */
        /* <DEDUP_REMOVED lines=43> */
[----:B------:R-:W2:Y:S01]  /*11fc0*/  LDS.128 R124, [R19.X4+UR4+0x45c0] ;  /* 0x0045c004137c7984 */ /* 0x000ea20008004c00 */
[C---:B------:R-:W-:Y:S01]  /*11fd0*/  FFMA R213, R87.reuse, R79, R84 ;  /* 0x0000004f57d57223 */ /* 0x040fe20000000054 */
[C---:B------:R-:W-:Y:S01]  /*11fe0*/  FFMA R211, R87.reuse, R75, R88 ;  /* 0x0000004b57d37223 */ /* 0x040fe20000000058 */
[C---:B------:R-:W-:Y:S01]  /*11ff0*/  FFMA R201, R87.reuse, R71, R86 ;  /* 0x0000004757c97223 */ /* 0x040fe20000000056 */
[C---:B---3--:R-:W-:Y:S01]  /*12000*/  FFMA R84, R104.reuse, R76, R191 ;  /* 0x0000004c68547223 */ /* 0x048fe200000000bf */
        /* <DEDUP_REMOVED lines=56> */
[----:B---3--:R-:W-:-:S03]  /*12390*/  FFMA R126, R100, R88, R177 ;  /* 0x00000058647e7223 */ /* 0x008fc600000000b1 */
[C---:B------:R-:W-:Y:S01]  /*123a0*/  FFMA R167, R101.reuse, R85, R124 ;  /* 0x0000005565a77223 */ /* 0x040fe2000000007c */
[C---:B----4-:R-:W-:Y:S01]  /*123b0*/  FFMA R132, R100.reuse, R92, R175 ;  /* 0x0000005c64847223 */ /* 0x050fe200000000af */
[C---:B------:R-:W-:Y:S02]  /*123c0*/  FFMA R165, R101.reuse, R89, R126 ;  /* 0x0000005965a57223 */ /* 0x040fe4000000007e */
        /* <DEDUP_REMOVED lines=126> */
[C---:B--2---:R-:W-:Y:S01]  /*12bb0*/  FFMA R72, R100.reuse, R72, R123 ;  /* 0x0000004864487223 */ /* 0x044fe2000000007b */
[C---:B------:R-:W-:Y:S01]  /*12bc0*/  FFMA R219, R127.reuse, R119, R118 ;  /* 0x000000777fdb7223 */ /* 0x040fe20000000076 */
[----:B------:R-:W-:Y:S01]  /*12bd0*/  FFMA R223, R127, R111, R110 ;  /* 0x0000006f7fdf7223 */ /* 0x000fe2000000006e */
[----:B------:R-:W-:Y:S01]  /*12be0*/  LDS.128 R112, [R21+0x1e0] ;  /* 0x0001e00015707984 */ /* 0x000fe20000000c00 */
[C---:B------:R-:W-:Y:S01]  /*12bf0*/  FFMA R173, R131.reuse, R99, R128 ;  /* 0x0000006383ad7223 */ /* 0x040fe20000000080 */
[----:B------:R-:W-:Y:S01]  /*12c00*/  FFMA R217, R131, R87, R130 ;  /* 0x0000005783d97223 */ /* 0x000fe20000000082 */
[C---:B------:R-:W-:Y:S01]  /*12c10*/  FFMA R73, R101.reuse, R73, R72 ;  /* 0x0000004965497223 */ /* 0x040fe20000000048 */
[----:B------:R-:W2:Y:S01]  /*12c20*/  LDS.128 R120, [R19.X4+UR4+0x5e0] ;  /* 0x0005e00413787984 */ /* 0x000ea20008004c00 */
[C---:B------:R-:W-:Y:S01]  /*12c30*/  FFMA R76, R100.reuse, R76, R223 ;  /* 0x0000004c644c7223 */ /* 0x040fe200000000df */
[----:B------:R-:W-:Y:S01]  /*12c40*/  FFMA R80, R100, R80, R219 ;  /* 0x0000005064507223 */ /* 0x000fe200000000db */
[C---:B------:R-:W-:Y:S01]  /*12c50*/  FFMA R74, R102.reuse, R74, R73 ;  /* 0x0000004a664a7223 */ /* 0x040fe20000000049 */
[----:B------:R-:W3:Y:S01]  /*12c60*/  LDS.128 R124, [R19.X4+UR4+0x7e0] ;  /* 0x0007e004137c7984 */ /* 0x000ee20008004c00 */
[C---:B------:R-:W-:Y:S01]  /*12c70*/  FFMA R77, R101.reuse, R77, R76 ;  /* 0x0000004d654d7223 */ /* 0x040fe2000000004c */
[----:B------:R-:W-:Y:S01]  /*12c80*/  FFMA R81, R101, R81, R80 ;  /* 0x0000005165517223 */ /* 0x000fe20000000050 */
[C---:B------:R-:W-:Y:S01]  /*12c90*/  FFMA R75, R103.reuse, R75, R74 ;  /* 0x0000004b674b7223 */ /* 0x040fe2000000004a */
[----:B------:R-:W4:Y:S01]  /*12ca0*/  LDS.128 R128, [R19.X4+UR4+0x41e0] ;  /* 0x0041e00413807984 */ /* 0x000f220008004c00 */
[C---:B------:R-:W-:Y:S01]  /*12cb0*/  FFMA R78, R102.reuse, R78, R77 ;  /* 0x0000004e664e7223 */ /* 0x040fe2000000004d */
[----:B------:R-:W-:Y:S01]  /*12cc0*/  FFMA R82, R102, R82, R81 ;  /* 0x0000005266527223 */ /* 0x000fe20000000051 */
[----:B------:R-:W-:Y:S01]  /*12cd0*/  FFMA R68, R100, R68, R221 ;  /* 0x0000004464447223 */ /* 0x000fe200000000dd */
[----:B------:R-:W4:Y:S01]  /*12ce0*/  LDS.128 R132, [R19.X4+UR4+0x43e0] ;  /* 0x0043e00413847984 */ /* 0x000f220008004c00 */
[C---:B------:R-:W-:Y:S01]  /*12cf0*/  FFMA R79, R103.reuse, R79, R78 ;  /* 0x0000004f674f7223 */ /* 0x040fe2000000004e */
[----:B------:R-:W-:Y:S01]  /*12d00*/  FFMA R83, R103, R83, R82 ;  /* 0x0000005367537223 */ /* 0x000fe20000000052 */
[----:B------:R-:W-:Y:S01]  /*12d10*/  FFMA R69, R101, R69, R68 ;  /* 0x0000004565457223 */ /* 0x000fe20000000044 */
[----:B------:R-:W4:Y:S03]  /*12d20*/  LDS.128 R108, [R19.X4+UR4+0x1e0] ;  /* 0x0001e004136c7984 */ /* 0x000f260008004c00 */
[----:B------:R-:W-:Y:S01]  /*12d30*/  FFMA R70, R102, R70, R69 ;  /* 0x0000004666467223 */ /* 0x000fe20000000045 */
[----:B------:R-:W4:Y:S03]  /*12d40*/  LDS.128 R116, [R19.X4+UR4+0x3e0] ;  /* 0x0003e00413747984 */ /* 0x000f260008004c00 */
[----:B------:R-:W-:Y:S01]  /*12d50*/  FFMA R71, R103, R71, R70 ;  /* 0x0000004767477223 */ /* 0x000fe20000000046 */
[----:B------:R-:W4:Y:S04]  /*12d60*/  LDS.128 R136, [R19.X4+UR4+0x45e0] ;  /* 0x0045e00413887984 */ /* 0x000f280008004c00 */
[----:B------:R-:W4:Y:S01]  /*12d70*/  LDS.128 R140, [R19.X4+UR4+0x47e0] ;  /* 0x0047e004138c7984 */ /* 0x000f220008004c00 */
[C---:B-1----:R-:W-:Y:S01]  /*12d80*/  FFMA R92, R104.reuse, R92, R75 ;  /* 0x0000005c685c7223 */ /* 0x042fe2000000004b */
[C---:B------:R-:W-:Y:S01]  /*12d90*/  FFMA R84, R104.reuse, R84, R79 ;  /* 0x0000005468547223 */ /* 0x040fe2000000004f */
[C---:B------:R-:W-:Y:S01]  /*12da0*/  FFMA R96, R104.reuse, R96, R83 ;  /* 0x0000006068607223 */ /* 0x040fe20000000053 */
[----:B------:R-:W1:Y:S01]  /*12db0*/  LDS.128 R72, [R21+0x3e0] ;  /* 0x0003e00015487984 */ /* 0x000e620000000c00 */
[----:B------:R-:W-:Y:S01]  /*12dc0*/  FFMA R88, R104, R88, R71 ;  /* 0x0000005868587223 */ /* 0x000fe20000000047 */
[C---:B------:R-:W-:Y:S01]  /*12dd0*/  FFMA R85, R105.reuse, R85, R84 ;  /* 0x0000005569557223 */ /* 0x040fe20000000054 */
[C---:B------:R-:W-:Y:S01]  /*12de0*/  FFMA R93, R105.reuse, R93, R92 ;  /* 0x0000005d695d7223 */ /* 0x040fe2000000005c */
[C---:B------:R-:W-:Y:S01]  /*12df0*/  FFMA R97, R105.reuse, R97, R96 ;  /* 0x0000006169617223 */ /* 0x040fe20000000060 */
[----:B------:R-:W-:Y:S01]  /*12e00*/  FFMA R89, R105, R89, R88 ;  /* 0x0000005969597223 */ /* 0x000fe20000000058 */
[C---:B------:R-:W-:Y:S01]  /*12e10*/  FFMA R86, R106.reuse, R86, R85 ;  /* 0x000000566a567223 */ /* 0x040fe20000000055 */
[----:B------:R-:W-:Y:S01]  /*12e20*/  FFMA R94, R106, R94, R93 ;  /* 0x0000005e6a5e7223 */ /* 0x000fe2000000005d */
[----:B--2---:R-:W-:Y:S01]  /*12e30*/  FFMA R76, R120, R112, R199 ;  /* 0x00000070784c7223 */ /* 0x004fe200000000c7 */
[----:B------:R-:W-:Y:S01]  /*12e40*/  FFMA R90, R106, R90, R89 ;  /* 0x0000005a6a5a7223 */ /* 0x000fe20000000059 */
[C---:B------:R-:W-:Y:S01]  /*12e50*/  FFMA R87, R107.reuse, R87, R86 ;  /* 0x000000576b577223 */ /* 0x040fe20000000056 */
[----:B------:R-:W-:Y:S01]  /*12e60*/  FFMA R95, R107, R95, R94 ;  /* 0x0000005f6b5f7223 */ /* 0x000fe2000000005e */
[----:B---3--:R-:W-:Y:S01]  /*12e70*/  FFMA R78, R124, R112, R205 ;  /* 0x000000707c4e7223 */ /* 0x008fe200000000cd */
[----:B------:R-:W-:Y:S01]  /*12e80*/  FFMA R77, R121, R113, R76 ;  /* 0x00000071794d7223 */ /* 0x000fe2000000004c */
[----:B------:R-:W-:Y:S01]  /*12e90*/  FFMA R91, R107, R91, R90 ;  /* 0x0000005b6b5b7223 */ /* 0x000fe2000000005a */
[----:B------:R-:W-:Y:S01]  /*12ea0*/  FFMA R98, R106, R98, R97 ;  /* 0x000000626a627223 */ /* 0x000fe20000000061 */
[-C--:B----4-:R-:W-:Y:S01]  /*12eb0*/  FFMA R80, R128, R112.reuse, R211 ;  /* 0x0000007080507223 */ /* 0x090fe200000000d3 */
[----:B------:R-:W-:Y:S01]  /*12ec0*/  FFMA R79, R125, R113, R78 ;  /* 0x000000717d4f7223 */ /* 0x000fe2000000004e */
[----:B------:R-:W-:Y:S01]  /*12ed0*/  LDS.128 R100, [R19.X4+UR4+0x47f0] ;  /* 0x0047f00413647984 */ /* 0x000fe20008004c00 */
[----:B------:R-:W-:Y:S01]  /*12ee0*/  FFMA R219, R107, R99, R98 ;  /* 0x000000636bdb7223 */ /* 0x000fe20000000062 */
[----:B------:R-:W-:Y:S01]  /*12ef0*/  FFMA R82, R132, R112, R215 ;  /* 0x0000007084527223 */ /* 0x000fe200000000d7 */
[-C--:B------:R-:W-:Y:S01]  /*12f00*/  FFMA R81, R129, R113.reuse, R80 ;  /* 0x0000007181517223 */ /* 0x080fe20000000050 */
[-C--:B------:R-:W-:Y:S01]  /*12f10*/  FFMA R80, R122, R114.reuse, R77 ;  /* 0x000000727a507223 */ /* 0x080fe2000000004d */
[----:B------:R-:W-:Y:S01]  /*12f20*/  LDS.128 R104, [R21+0x1f0] ;  /* 0x0001f00015687984 */ /* 0x000fe20000000c00 */
[-C--:B------:R-:W-:Y:S01]  /*12f30*/  FFMA R83, R133, R113.reuse, R82 ;  /* 0x0000007185537223 */ /* 0x080fe20000000052 */
[----:B------:R-:W-:Y:S01]  /*12f40*/  FFMA R82, R126, R114, R79 ;  /* 0x000000727e527223 */ /* 0x000fe2000000004f */
[-C--:B------:R-:W-:Y:S01]  /*12f50*/  FFMA R68, R108, R112.reuse, R181 ;  /* 0x000000706c447223 */ /* 0x080fe200000000b5 */
[----:B------:R-:W2:Y:S01]  /*12f60*/  LDS.128 R76, [R21+0x5e0] ;  /* 0x0005e000154c7984 */ /* 0x000ea20000000c00 */
        /* <DEDUP_REMOVED lines=9> */
[-C--:B------:R-:W-:Y:S01]  /*13000*/  FFMA R85, R137, R113.reuse, R84 ;  /* 0x0000007189557223 */ /* 0x080fe20000000054 */
[-C--:B------:R-:W-:Y:S01]  /*13010*/  FFMA R70, R118, R114.reuse, R71 ;  /* 0x0000007276467223 */ /* 0x080fe20000000047 */
[-C--:B------:R-:W-:Y:S01]  /*13020*/  FFMA R84, R130, R114.reuse, R81 ;  /* 0x0000007282547223 */ /* 0x080fe20000000051 */
[----:B------:R-:W-:Y:S01]  /*13030*/  FFMA R113, R141, R113, R112 ;  /* 0x000000718d717223 */ /* 0x000fe20000000070 */
[-C--:B------:R-:W-:Y:S01]  /*13040*/  FFMA R88, R138, R114.reuse, R85 ;  /* 0x000000728a587223 */ /* 0x080fe20000000055 */
[-C--:B------:R-:W-:Y:S01]  /*13050*/  FFMA R215, R111, R115.reuse, R68 ;  /* 0x000000736fd77223 */ /* 0x080fe20000000044 */
[-C--:B------:R-:W-:Y:S01]  /*13060*/  FFMA R181, R119, R115.reuse, R70 ;  /* 0x0000007377b57223 */ /* 0x080fe20000000046 */
[----:B------:R-:W-:Y:S01]  /*13070*/  FFMA R114, R142, R114, R113 ;  /* 0x000000728e727223 */ /* 0x000fe20000000071 */
[-C--:B------:R-:W-:Y:S01]  /*13080*/  FFMA R113, R123, R115.reuse, R80 ;  /* 0x000000737b717223 */ /* 0x080fe20000000050 */
[-C--:B------:R-:W-:Y:S01]  /*13090*/  FFMA R205, R131, R115.reuse, R84 ;  /* 0x0000007383cd7223 */ /* 0x080fe20000000054 */
[----:B------:R-:W-:Y:S01]  /*130a0*/  FFMA R189, R139, R115, R88 ;  /* 0x000000738bbd7223 */ /* 0x000fe20000000058 */
[-C--:B-1----:R-:W-:Y:S01]  /*130b0*/  FFMA R68, R108, R72.reuse, R179 ;  /* 0x000000486c447223 */ /* 0x082fe200000000b3 */
[-C--:B------:R-:W-:Y:S01]  /*130c0*/  FFMA R70, R116, R72.reuse, R185 ;  /* 0x0000004874467223 */ /* 0x080fe200000000b9 */
[-C--:B------:R-:W-:Y:S01]  /*130d0*/  FFMA R80, R120, R72.reuse, R191 ;  /* 0x0000004878507223 */ /* 0x080fe200000000bf */
[-C--:B------:R-:W-:Y:S01]  /*130e0*/  FFMA R82, R124, R72.reuse, R195 ;  /* 0x000000487c527223 */ /* 0x080fe200000000c3 */
[-C--:B------:R-:W-:Y:S01]  /*130f0*/  FFMA R84, R128, R72.reuse, R201 ;  /* 0x0000004880547223 */ /* 0x080fe200000000c9 */
[-C--:B------:R-:W-:Y:S01]  /*13100*/  FFMA R86, R132, R72.reuse, R207 ;  /* 0x0000004884567223 */ /* 0x080fe200000000cf */
[-C--:B------:R-:W-:Y:S01]  /*13110*/  FFMA R88, R136, R72.reuse, R213 ;  /* 0x0000004888587223 */ /* 0x080fe200000000d5 */
[----:B------:R-:W-:Y:S01]  /*13120*/  FFMA R72, R140, R72, R91 ;  /* 0x000000488c487223 */ /* 0x000fe2000000005b */
[-C--:B------:R-:W-:Y:S01]  /*13130*/  FFMA R69, R109, R73.reuse, R68 ;  /* 0x000000496d457223 */ /* 0x080fe20000000044 */
        /* <DEDUP_REMOVED lines=15> */
[----:B------:R-:W1:Y:S01]  /*13230*/  LDS.128 R68, [R21+0x7e0] ;  /* 0x0007e00015447984 */ /* 0x000e620000000c00 */
[-C--:B------:R-:W-:Y:S01]  /*13240*/  FFMA R179, R111, R75.reuse, R72 ;  /* 0x0000004b6fb37223 */ /* 0x080fe20000000048 */
[-C--:B------:R-:W-:Y:S01]  /*13250*/  FFMA R195, R119, R75.reuse, R80 ;  /* 0x0000004b77c37223 */ /* 0x080fe20000000050 */
[-C--:B------:R-:W-:Y:S01]  /*13260*/  FFMA R191, R123, R75.reuse, R82 ;  /* 0x0000004b7bbf7223 */ /* 0x080fe20000000052 */
[-C--:B------:R-:W-:Y:S01]  /*13270*/  FFMA R185, R127, R75.reuse, R84 ;  /* 0x0000004b7fb97223 */ /* 0x080fe20000000054 */
[-C--:B------:R-:W-:Y:S01]  /*13280*/  FFMA R213, R131, R75.reuse, R86 ;  /* 0x0000004b83d57223 */ /* 0x080fe20000000056 */
[-C--:B------:R-:W-:Y:S01]  /*13290*/  FFMA R207, R135, R75.reuse, R88 ;  /* 0x0000004b87cf7223 */ /* 0x080fe20000000058 */
[-C--:B------:R-:W-:Y:S01]  /*132a0*/  FFMA R217, R143, R75.reuse, R74 ;  /* 0x0000004b8fd97223 */ /* 0x080fe2000000004a */
[-C--:B--2---:R-:W-:Y:S01]  /*132b0*/  FFMA R72, R108, R76.reuse, R175 ;  /* 0x0000004c6c487223 */ /* 0x084fe200000000af */
[-C--:B------:R-:W-:Y:S01]  /*132c0*/  FFMA R74, R116, R76.reuse, R183 ;  /* 0x0000004c744a7223 */ /* 0x080fe200000000b7 */
[-C--:B------:R-:W-:Y:S01]  /*132d0*/  FFMA R80, R120, R76.reuse, R187 ;  /* 0x0000004c78507223 */ /* 0x080fe200000000bb */
[-C--:B------:R-:W-:Y:S01]  /*132e0*/  FFMA R82, R124, R76.reuse, R193 ;  /* 0x0000004c7c527223 */ /* 0x080fe200000000c1 */
[-C--:B------:R-:W-:Y:S01]  /*132f0*/  FFMA R84, R128, R76.reuse, R197 ;  /* 0x0000004c80547223 */ /* 0x080fe200000000c5 */
[-C--:B------:R-:W-:Y:S01]  /*13300*/  FFMA R86, R132, R76.reuse, R203 ;  /* 0x0000004c84567223 */ /* 0x080fe200000000cb */
[-C--:B------:R-:W-:Y:S01]  /*13310*/  FFMA R88, R136, R76.reuse, R209 ;  /* 0x0000004c88587223 */ /* 0x080fe200000000d1 */
[----:B------:R-:W-:Y:S01]  /*13320*/  FFMA R76, R140, R76, R95 ;  /* 0x0000004c8c4c7223 */ /* 0x000fe2000000005f */
        /* <DEDUP_REMOVED lines=25> */
[----:B------:R-:W2:Y:S01]  /*134c0*/  LDS.128 R72, [R19.X4+UR4+0x1f0] ;  /* 0x0001f00413487984 */ /* 0x000ea20008004c00 */
[-C--:B-1----:R-:W-:Y:S01]  /*134d0*/  FFMA R108, R108, R68.reuse, R177 ;  /* 0x000000446c6c7223 */ /* 0x082fe200000000b1 */
[-C--:B------:R-:W-:Y:S01]  /*134e0*/  FFMA R116, R116, R68.reuse, R23 ;  /* 0x0000004474747223 */ /* 0x080fe20000000017 */
[-C--:B------:R-:W-:Y:S01]  /*134f0*/  FFMA R120, R120, R68.reuse, R165 ;  /* 0x0000004478787223 */ /* 0x080fe200000000a5 */
[----:B------:R-:W1:Y:S01]  /*13500*/  LDS.128 R76, [R19.X4+UR4+0x3f0] ;  /* 0x0003f004134c7984 */ /* 0x000e620008004c00 */
[-C--:B------:R-:W-:Y:S01]  /*13510*/  FFMA R124, R124, R68.reuse, R167 ;  /* 0x000000447c7c7223 */ /* 0x080fe200000000a7 */
[-C--:B------:R-:W-:Y:S01]  /*13520*/  FFMA R128, R128, R68.reuse, R169 ;  /* 0x0000004480807223 */ /* 0x080fe200000000a9 */
[-C--:B------:R-:W-:Y:S01]  /*13530*/  FFMA R132, R132, R68.reuse, R171 ;  /* 0x0000004484847223 */ /* 0x080fe200000000ab */
[----:B------:R-:W3:Y:S01]  /*13540*/  LDS.128 R80, [R19.X4+UR4+0x5f0] ;  /* 0x0005f00413507984 */ /* 0x000ee20008004c00 */
[-C--:B------:R-:W-:Y:S01]  /*13550*/  FFMA R136, R136, R68.reuse, R173 ;  /* 0x0000004488887223 */ /* 0x080fe200000000ad */
[-C--:B------:R-:W-:Y:S01]  /*13560*/  FFMA R109, R109, R69.reuse, R108 ;  /* 0x000000456d6d7223 */ /* 0x080fe2000000006c */
[----:B------:R-:W-:Y:S01]  /*13570*/  FFMA R68, R140, R68, R219 ;  /* 0x000000448c447223 */ /* 0x000fe200000000db */
[----:B------:R-:W4:Y:S01]  /*13580*/  LDS.128 R84, [R19.X4+UR4+0x7f0] ;  /* 0x0007f00413547984 */ /* 0x000f220008004c00 */
[-C--:B------:R-:W-:Y:S01]  /*13590*/  FFMA R117, R117, R69.reuse, R116 ;  /* 0x0000004575757223 */ /* 0x080fe20000000074 */
[-C--:B------:R-:W-:Y:S01]  /*135a0*/  FFMA R121, R121, R69.reuse, R120 ;  /* 0x0000004579797223 */ /* 0x080fe20000000078 */
[-C--:B------:R-:W-:Y:S01]  /*135b0*/  FFMA R125, R125, R69.reuse, R124 ;  /* 0x000000457d7d7223 */ /* 0x080fe2000000007c */
[----:B------:R-:W4:Y:S01]  /*135c0*/  LDS.128 R88, [R19.X4+UR4+0x41f0] ;  /* 0x0041f00413587984 */ /* 0x000f220008004c00 */
[-C--:B------:R-:W-:Y:S01]  /*135d0*/  FFMA R129, R129, R69.reuse, R128 ;  /* 0x0000004581817223 */ /* 0x080fe20000000080 */
[-C--:B------:R-:W-:Y:S01]  /*135e0*/  FFMA R133, R133, R69.reuse, R132 ;  /* 0x0000004585857223 */ /* 0x080fe20000000084 */
[-C--:B------:R-:W-:Y:S01]  /*135f0*/  FFMA R137, R137, R69.reuse, R136 ;  /* 0x0000004589897223 */ /* 0x080fe20000000088 */
[----:B------:R-:W4:Y:S01]  /*13600*/  LDS.128 R92, [R19.X4+UR4+0x43f0] ;  /* 0x0043f004135c7984 */ /* 0x000f220008004c00 */
[-C--:B------:R-:W-:Y:S01]  /*13610*/  FFMA R110, R110, R70.reuse, R109 ;  /* 0x000000466e6e7223 */ /* 0x080fe2000000006d */
[----:B------:R-:W-:Y:S01]  /*13620*/  FFMA R69, R141, R69, R68 ;  /* 0x000000458d457223 */ /* 0x000fe20000000044 */
[-C--:B------:R-:W-:Y:S01]  /*13630*/  FFMA R118, R118, R70.reuse, R117 ;  /* 0x0000004676767223 */ /* 0x080fe20000000075 */
[----:B------:R-:W4:Y:S01]  /*13640*/  LDS.128 R96, [R19.X4+UR4+0x45f0] ;  /* 0x0045f00413607984 */ /* 0x000f220008004c00 */
[-C--:B------:R-:W-:Y:S01]  /*13650*/  FFMA R122, R122, R70.reuse, R121 ;  /* 0x000000467a7a7223 */ /* 0x080fe20000000079 */
[-C--:B------:R-:W-:Y:S01]  /*13660*/  FFMA R126, R126, R70.reuse, R125 ;  /* 0x000000467e7e7223 */ /* 0x080fe2000000007d */
[-C--:B------:R-:W-:Y:S01]  /*13670*/  FFMA R130, R130, R70.reuse, R129 ;  /* 0x0000004682827223 */ /* 0x080fe20000000081 */
[-C--:B------:R-:W-:Y:S01]  /*13680*/  FFMA R134, R134, R70.reuse, R133 ;  /* 0x0000004686867223 */ /* 0x080fe20000000085 */
[-C--:B------:R-:W-:Y:S01]  /*13690*/  FFMA R138, R138, R70.reuse, R137 ;  /* 0x000000468a8a7223 */ /* 0x080fe20000000089 */
[----:B------:R-:W-:Y:S01]  /*136a0*/  FFMA R70, R142, R70, R69 ;  /* 0x000000468e467223 */ /* 0x000fe20000000045 */
[----:B------:R-:W-:Y:S01]  /*136b0*/  FFMA R23, R111, R71, R110 ;  /* 0x000000476f177223 */ /* 0x000fe2000000006e */
[C---:B------:R-:W-:Y:S01]  /*136c0*/  FFMA R115, R143.reuse, R115, R114 ;  /* 0x000000738f737223 */ /* 0x040fe20000000072 */
[----:B------:R-:W4:Y:S01]  /*136d0*/  LDS.128 R108, [R21+0x3f0] ;  /* 0x0003f000156c7984 */ /* 0x000f220000000c00 */
[-C--:B------:R-:W-:Y:S01]  /*136e0*/  FFMA R143, R143, R71.reuse, R70 ;  /* 0x000000478f8f7223 */ /* 0x080fe20000000046 */
[-C--:B------:R-:W-:Y:S01]  /*136f0*/  FFMA R119, R119, R71.reuse, R118 ;  /* 0x0000004777777223 */ /* 0x080fe20000000076 */
[-C--:B------:R-:W-:Y:S01]  /*13700*/  FFMA R123, R123, R71.reuse, R122 ;  /* 0x000000477b7b7223 */ /* 0x080fe2000000007a */
[-C--:B------:R-:W-:Y:S01]  /*13710*/  FFMA R127, R127, R71.reuse, R126 ;  /* 0x000000477f7f7223 */ /* 0x080fe2000000007e */
[-C--:B------:R-:W-:Y:S01]  /*13720*/  FFMA R131, R131, R71.reuse, R130 ;  /* 0x0000004783837223 */ /* 0x080fe20000000082 */
[-C--:B------:R-:W-:Y:S01]  /*13730*/  FFMA R135, R135, R71.reuse, R134 ;  /* 0x0000004787877223 */ /* 0x080fe20000000086 */
[-C--:B--2---:R-:W-:Y:S01]  /*13740*/  FFMA R68, R72, R104.reuse, R215 ;  /* 0x0000006848447223 */ /* 0x084fe200000000d7 */
[----:B------:R-:W-:Y:S01]  /*13750*/  FFMA R139, R139, R71, R138 ;  /* 0x000000478b8b7223 */ /* 0x000fe2000000008a */
[----:B-1----:R-:W-:-:S02]  /*13760*/  FFMA R70, R76, R104, R181 ;  /* 0x000000684c467223 */ /* 0x002fc400000000b5 */
[-C--:B------:R-:W-:Y:S02]  /*13770*/  FFMA R69, R73, R105.reuse, R68 ;  /* 0x0000006949457223 */ /* 0x080fe40000000044 */
[-C--:B------:R-:W-:Y:S02]  /*13780*/  FFMA R71, R77, R105.reuse, R70 ;  /* 0x000000694d477223 */ /* 0x080fe40000000046 */
[----:B------:R-:W-:Y:S01]  /*13790*/  FFMA R136, R74, R106, R69 ;  /* 0x0000006a4a887223 */ /* 0x000fe20000000045 */
[----:B---3--:R-:W-:Y:S01]  /*137a0*/  FFMA R112, R80, R104, R113 ;  /* 0x0000006850707223 */ /* 0x008fe20000000071 */
[----:B------:R-:W-:Y:S01]  /*137b0*/  FFMA R132, R78, R106, R71 ;  /* 0x0000006a4e847223 */ /* 0x000fe20000000047 */
[-C--:B----4-:R-:W-:Y:S01]  /*137c0*/  FFMA R114, R84, R104.reuse, R211 ;  /* 0x0000006854727223 */ /* 0x090fe200000000d3 */
[----:B------:R-:W1:Y:S01]  /*137d0*/  LDS.128 R68, [R21+0x5f0] ;  /* 0x0005f00015447984 */ /* 0x000e620000000c00 */
[----:B------:R-:W-:Y:S01]  /*137e0*/  FFMA R113, R81, R105, R112 ;  /* 0x0000006951717223 */ /* 0x000fe20000000070 */
[----:B------:R-:W-:Y:S01]  /*137f0*/  FFMA R116, R88, R104, R205 ;  /* 0x0000006858747223 */ /* 0x000fe200000000cd */
[-C--:B------:R-:W-:Y:S01]  /*13800*/  FFMA R136, R75, R107.reuse, R136 ;  /* 0x0000006b4b887223 */ /* 0x080fe20000000088 */
[----:B------:R-:W-:Y:S01]  /*13810*/  FFMA R132, R79, R107, R132 ;  /* 0x0000006b4f847223 */ /* 0x000fe20000000084 */
[----:B------:R-:W-:Y:S01]  /*13820*/  FFMA R128, R82, R106, R113 ;  /* 0x0000006a52807223 */ /* 0x000fe20000000071 */
[----:B------:R-:W-:Y:S01]  /*13830*/  FFMA R118, R92, R104, R199 ;  /* 0x000000685c767223 */ /* 0x000fe200000000c7 */
[----:B------:R-:W-:-:S02]  /*13840*/  FFMA R117, R89, R105, R116 ;  /* 0x0000006959757223 */ /* 0x000fc40000000074 */
[----:B------:R-:W-:Y:S01]  /*13850*/  FFMA R128, R83, R107, R128 ;  /* 0x0000006b53807223 */ /* 0x000fe20000000080 */
        /* <DEDUP_REMOVED lines=71> */
[----:B------:R-:W-:-:S01]  /*13cd0*/  FFMA R70, R102, R70, R69 ;  /* 0x0000004666467223 */ /* 0x000fc20000000045 */
[----:B------:R-:W-:Y:S01]  /*13ce0*/  IADD3 R108, P1, R162, UR6, RZ ;  /* 0x00000006a26c7c10 */ /* 0x000fe2000ff3e0ff */
[-C--:B------:R-:W-:Y:S01]  /*13cf0*/  FFMA R138, R75, R71.reuse, R138 ;  /* 0x000000474b8a7223 */ /* 0x080fe2000000008a */
[----:B------:R-:W-:Y:S01]  /*13d00*/  SEL R22, R22, RZ, !P0 ;  /* 0x000000ff16167207 */ /* 0x000fe20004000000 */
[-C--:B------:R-:W-:Y:S01]  /*13d10*/  FFMA R134, R79, R71.reuse, R134 ;  /* 0x000000474f867223 */ /* 0x080fe20000000086 */
[----:B------:R-:W-:Y:S01]  /*13d20*/  IADD3 R108, P0, R108, 0x1000, RZ ;  /* 0x000010006c6c7810 */ /* 0x000fe20007f1e0ff */
[-C--:B------:R-:W-:Y:S01]  /*13d30*/  FFMA R130, R83, R71.reuse, R130 ;  /* 0x0000004753827223 */ /* 0x080fe20000000082 */
[----:B------:R-:W-:Y:S01]  /*13d40*/  IADD3.X R109, R163, UR7, RZ, P1, !PT ;  /* 0x00000007a36d7c10 */ /* 0x000fe20008ffe4ff */
[-C--:B------:R-:W-:Y:S01]  /*13d50*/  FFMA R126, R87, R71.reuse, R126 ;  /* 0x00000047577e7223 */ /* 0x080fe2000000007e */
[----:B------:R-:W-:Y:S01]  /*13d60*/  IADD3 R164, P2, R156, UR6, RZ ;  /* 0x000000069ca47c10 */ /* 0x000fe2000ff5e0ff */
[----:B------:R-:W-:Y:S01]  /*13d70*/  FFMA R122, R91, R71, R122 ;  /* 0x000000475b7a7223 */ /* 0x000fe2000000007a */
[----:B------:R-:W-:Y:S01]  /*13d80*/  IADD3.X R109, RZ, R109, RZ, P0, !PT ;  /* 0x0000006dff6d7210 */ /* 0x000fe200007fe4ff */
[-C--:B------:R-:W-:Y:S01]  /*13d90*/  FFMA R118, R95, R71.reuse, R118 ;  /* 0x000000475f767223 */ /* 0x080fe20000000076 */
[----:B------:R-:W-:Y:S01]  /*13da0*/  IADD3 R110, P0, R160, UR6, RZ ;  /* 0x00000006a06e7c10 */ /* 0x000fe2000ff1e0ff */
[-C--:B------:R-:W-:Y:S01]  /*13db0*/  FFMA R114, R99, R71.reuse, R114 ;  /* 0x0000004763727223 */ /* 0x080fe20000000072 */
[----:B------:R-:W-:Y:S01]  /*13dc0*/  FFMA R106, R103, R71, R70 ;  /* 0x00000047676a7223 */ /* 0x000fe20000000046 */
[----:B------:R-:W-:Y:S01]  /*13dd0*/  LEA R107, R22, R3, 0xf ;  /* 0x00000003166b7211 */ /* 0x000fe200078e78ff */
[----:B------:R-:W1:Y:S01]  /*13de0*/  LDS.128 R68, [R21+0x7f0] ;  /* 0x0007f00015447984 */ /* 0x000e620000000c00 */
[----:B------:R-:W-:Y:S01]  /*13df0*/  IADD3 R110, P3, R110, 0x1000, RZ ;  /* 0x000010006e6e7810 */ /* 0x000fe20007f7e0ff */
[----:B------:R-:W-:Y:S01]  /*13e00*/  ULDC.64 UR10, c[0x0][0x118] ;  /* 0x00004600000a7ab9 */ /* 0x000fe20000000a00 */
[----:B------:R-:W-:Y:S01]  /*13e10*/  IADD3.X R142, R157, UR7, RZ, P2, !PT ;  /* 0x000000079d8e7c10 */ /* 0x000fe200097fe4ff */
[----:B------:R-:W-:Y:S06]  /*13e20*/  BAR.SYNC 0x0 ;  /* 0x0000000000007b1d */ /* 0x000fec0000000000 */
[----:B------:R-:W-:Y:S01]  /*13e30*/  IADD3.X R21, R161, UR7, RZ, P0, !PT ;  /* 0x00000007a1157c10 */ /* 0x000fe200087fe4ff */
[----:B------:R-:W-:Y:S01]  /*13e40*/  @!PT LDS RZ, [RZ] ;  /* 0x00000000fffff984 */ /* 0x000fe20000000800 */
[----:B------:R-:W-:Y:S01]  /*13e50*/  @!PT LDS RZ, [RZ] ;  /* 0x00000000fffff984 */ /* 0x000fe20000000800 */
[----:B------:R-:W-:Y:S01]  /*13e60*/  @!PT LDS RZ, [RZ] ;  /* 0x00000000fffff984 */ /* 0x000fe20000000800 */
[----:B------:R2:W-:Y:S01]  /*13e70*/  LDGSTS.E.BYPASS.128 [R107], [R108.64+-0x800], !PT ;  /* 0x000008006c6b7fae */ /* 0x0005e2000f901c4a */
[----:B------:R-:W-:Y:S01]  /*13e80*/  IADD3 R164, P0, R164, 0x1000, RZ ;  /* 0x00001000a4a47810 */ /* 0x000fe20007f1e0ff */
[----:B------:R-:W-:Y:S01]  /*13e90*/  UIADD3 UR5, UR5, 0x1, URZ ;  /* 0x0000000105057890 */ /* 0x000fe2000fffe03f */
[----:B------:R-:W-:-:S02]  /*13ea0*/  IADD3 R140, P1, R158, UR6, RZ ;  /* 0x000000069e8c7c10 */ /* 0x000fc4000ff3e0ff */
[----:B------:R-:W-:Y:S01]  /*13eb0*/  LEA R115, R22, R4, 0xf ;  /* 0x0000000416737211 */ /* 0x000fe200078e78ff */
[----:B------:R-:W-:Y:S01]  /*13ec0*/  UISETP.GE.AND UP1, UPT, UR5, 0x4, UPT ;  /* 0x000000040500788c */ /* 0x000fe2000bf26270 */
[----:B------:R-:W-:Y:S02]  /*13ed0*/  IADD3.X R111, RZ, R21, RZ, P3, !PT ;  /* 0x00000015ff6f7210 */ /* 0x000fe40001ffe4ff */
[----:B------:R-:W-:Y:S01]  /*13ee0*/  IADD3.X R165, RZ, R142, RZ, P0, !PT ;  /* 0x0000008effa57210 */ /* 0x000fe200007fe4ff */
[----:B------:R-:W-:Y:S01]  /*13ef0*/  USEL UR5, UR5, URZ, !UP1 ;  /* 0x0000003f05057287 */ /* 0x000fe2000c800000 */
[----:B------:R-:W-:Y:S01]  /*13f00*/  IADD3 R140, P4, R140, 0x1000, RZ ;  /* 0x000010008c8c7810 */ /* 0x000fe20007f9e0ff */
[----:B------:R3:W-:Y:S01]  /*13f10*/  LDGSTS.E.BYPASS.128 [R115], [R110.64+-0x800], !PT ;  /* 0x000008006e737fae */ /* 0x0007e2000f901c4a */
[----:B------:R-:W-:Y:S01]  /*13f20*/  IADD3.X R141, R159, UR7, RZ, P1, !PT ;  /* 0x000000079f8d7c10 */ /* 0x000fe20008ffe4ff */
[----:B------:R-:W-:Y:S01]  /*13f30*/  USHF.L.U32 UR4, UR5, 0xf, URZ ;  /* 0x0000000f05047899 */ /* 0x000fe2000800063f */
[----:B--2---:R-:W-:-:S02]  /*13f40*/  IADD3 R108, P0, R154, UR6, RZ ;  /* 0x000000069a6c7c10 */ /* 0x004fc4000ff1e0ff */
[----:B------:R-:W-:Y:S01]  /*13f50*/  IADD3 R168, P2, R150, UR6, RZ ;  /* 0x0000000696a87c10 */ /* 0x000fe2000ff5e0ff */
[----:B------:R-:W-:Y:S01]  /*13f60*/  UIADD3 UR8, UR4, 0x20000, URZ ;  /* 0x0002000004087890 */ /* 0x000fe2000fffe03f */
[C---:B------:R-:W-:Y:S02]  /*13f70*/  LEA R21, R22.reuse, R5, 0xf ;  /* 0x0000000516157211 */ /* 0x040fe400078e78ff */
[----:B------:R-:W-:Y:S02]  /*13f80*/  IADD3.X R141, RZ, R141, RZ, P4, !PT ;  /* 0x0000008dff8d7210 */ /* 0x000fe400027fe4ff */
[----:B------:R-:W-:Y:S02]  /*13f90*/  IADD3.X R109, R155, UR7, RZ, P0, !PT ;  /* 0x000000079b6d7c10 */ /* 0x000fe400087fe4ff */
[----:B------:R-:W-:Y:S01]  /*13fa0*/  LEA R171, R22, R6, 0xf ;  /* 0x0000000616ab7211 */ /* 0x000fe200078e78ff */
[----:B------:R2:W-:Y:S01]  /*13fb0*/  LDGSTS.E.BYPASS.128 [R21], [R140.64+-0x800], !PT ;  /* 0x000008008c157fae */ /* 0x0005e2000f901c4a */
[----:B------:R-:W-:-:S02]  /*13fc0*/  IADD3 R166, P1, R152, UR6, RZ ;  /* 0x0000000698a67c10 */ /* 0x000fc4000ff3e0ff */
[----:B------:R-:W-:Y:S01]  /*13fd0*/  IADD3 R108, P3, R108, 0x1000, RZ ;  /* 0x000010006c6c7810 */ /* 0x000fe20007f7e0ff */
[----:B------:R4:W-:Y:S01]  /*13fe0*/  LDGSTS.E.BYPASS.128 [R171], [R164.64+-0x800], !PT ;  /* 0x00000800a4ab7fae */ /* 0x0009e2000f901c4a */
[----:B------:R-:W-:Y:S01]  /*13ff0*/  IADD3 R168, P0, R168, 0x1000, RZ ;  /* 0x00001000a8a87810 */ /* 0x000fe20007f1e0ff */
[-C--:B-1----:R-:W-:Y:S01]  /*14000*/  FFMA R72, R72, R68.reuse, R23 ;  /* 0x0000004448487223 */ /* 0x082fe20000000017 */
[----:B---3--:R-:W-:Y:S01]  /*14010*/  IADD3.X R110, R151, UR7, RZ, P2, !PT ;  /* 0x00000007976e7c10 */ /* 0x008fe200097fe4ff */
[-C--:B------:R-:W-:Y:S01]  /*14020*/  FFMA R76, R76, R68.reuse, R119 ;  /* 0x000000444c4c7223 */ /* 0x080fe20000000077 */
[----:B------:R-:W-:Y:S01]  /*14030*/  LEA R173, R22, R7, 0xf ;  /* 0x0000000716ad7211 */ /* 0x000fe200078e78ff */
[-C--:B------:R-:W-:Y:S01]  /*14040*/  FFMA R80, R80, R68.reuse, R123 ;  /* 0x0000004450507223 */ /* 0x080fe2000000007b */
[----:B------:R-:W-:Y:S01]  /*14050*/  IADD3 R166, P4, R166, 0x1000, RZ ;  /* 0x00001000a6a67810 */ /* 0x000fe20007f9e0ff */
[-C--:B------:R-:W-:Y:S01]  /*14060*/  FFMA R84, R84, R68.reuse, R127 ;  /* 0x0000004454547223 */ /* 0x080fe2000000007f */
[----:B------:R-:W-:Y:S01]  /*14070*/  IADD3.X R111, R153, UR7, RZ, P1, !PT ;  /* 0x00000007996f7c10 */ /* 0x000fe20008ffe4ff */
[-C--:B------:R-:W-:Y:S01]  /*14080*/  FFMA R88, R88, R68.reuse, R131 ;  /* 0x0000004458587223 */ /* 0x080fe20000000083 */
[----:B------:R-:W-:Y:S01]  /*14090*/  IADD3.X R109, RZ, R109, RZ, P3, !PT ;  /* 0x0000006dff6d7210 */ /* 0x000fe20001ffe4ff */
[----:B------:R-:W-:Y:S01]  /*140a0*/  FFMA R92, R92, R68, R135 ;  /* 0x000000445c5c7223 */ /* 0x000fe20000000087 */
[----:B------:R-:W-:Y:S01]  /*140b0*/  IADD3.X R169, RZ, R110, RZ, P0, !PT ;  /* 0x0000006effa97210 */ /* 0x000fe200007fe4ff */
[-C--:B------:R-:W-:Y:S01]  /*140c0*/  FFMA R96, R96, R68.reuse, R139 ;  /* 0x0000004460607223 */ /* 0x080fe2000000008b */
[----:B------:R-:W-:Y:S01]  /*140d0*/  IADD3 R110, P0, R148, UR6, RZ ;  /* 0x00000006946e7c10 */ /* 0x000fe2000ff1e0ff */
[----:B------:R1:W-:Y:S01]  /*140e0*/  LDGSTS.E.BYPASS.128 [R173], [R108.64+-0x800], !PT ;  /* 0x000008006cad7fae */ /* 0x0003e2000f901c4a */
[----:B----4-:R-:W-:Y:S01]  /*140f0*/  IADD3 R164, P2, R58, UR6, RZ ;  /* 0x000000063aa47c10 */ /* 0x010fe2000ff5e0ff */
[----:B------:R-:W-:Y:S01]  /*14100*/  FFMA R68, R100, R68, R143 ;  /* 0x0000004464447223 */ /* 0x000fe2000000008f */
[----:B------:R-:W-:Y:S01]  /*14110*/  IADD3.X R167, RZ, R111, RZ, P4, !PT ;  /* 0x0000006fffa77210 */ /* 0x000fe200027fe4ff */
[-C--:B------:R-:W-:Y:S01]  /*14120*/  FFMA R73, R73, R69.reuse, R72 ;  /* 0x0000004549497223 */ /* 0x080fe20000000048 */
[C---:B------:R-:W-:Y:S01]  /*14130*/  LEA R175, R22.reuse, R8, 0xf ;  /* 0x0000000816af7211 */ /* 0x040fe200078e78ff */
[-C--:B------:R-:W-:Y:S01]  /*14140*/  FFMA R77, R77, R69.reuse, R76 ;  /* 0x000000454d4d7223 */ /* 0x080fe2000000004c */
[----:B------:R-:W-:Y:S01]  /*14150*/  IADD3.X R111, R149, UR7, RZ, P0, !PT ;  /* 0x00000007956f7c10 */ /* 0x000fe200087fe4ff */
[----:B------:R-:W-:Y:S01]  /*14160*/  FFMA R81, R81, R69, R80 ;  /* 0x0000004551517223 */ /* 0x000fe20000000050 */
[----:B------:R-:W-:Y:S01]  /*14170*/  LEA R177, R22, R9, 0xf ;  /* 0x0000000916b17211 */ /* 0x000fe200078e78ff */
[----:B------:R3:W-:Y:S01]  /*14180*/  LDGSTS.E.BYPASS.128 [R175], [R166.64+-0x800], !PT ;  /* 0x00000800a6af7fae */ /* 0x0007e2000f901c4a */
[----:B--2---:R-:W-:Y:S01]  /*14190*/  IADD3 R140, P1, R56, UR6, RZ ;  /* 0x00000006388c7c10 */ /* 0x004fe2000ff3e0ff */
[-C--:B------:R-:W-:Y:S01]  /*141a0*/  FFMA R85, R85, R69.reuse, R84 ;  /* 0x0000004555557223 */ /* 0x080fe20000000054 */
[----:B------:R-:W-:Y:S01]  /*141b0*/  IADD3 R110, P3, R110, 0x1000, RZ ;  /* 0x000010006e6e7810 */ /* 0x000fe20007f7e0ff */
[----:B------:R2:W-:Y:S01]  /*141c0*/  LDGSTS.E.BYPASS.128 [R177], [R168.64+-0x800], !PT ;  /* 0x00000800a8b17fae */ /* 0x0005e2000f901c4a */
[----:B------:R-:W-:Y:S01]  /*141d0*/  IADD3 R164, P0, R164, 0x1000, RZ ;  /* 0x00001000a4a47810 */ /* 0x000fe20007f1e0ff */
[-C--:B------:R-:W-:Y:S01]  /*141e0*/  FFMA R89, R89, R69.reuse, R88 ;  /* 0x0000004559597223 */ /* 0x080fe20000000058 */
[----:B-1----:R-:W-:Y:S01]  /*141f0*/  IADD3.X R108, R59, UR7, RZ, P2, !PT ;  /* 0x000000073b6c7c10 */ /* 0x002fe200097fe4ff */
[-C--:B------:R-:W-:Y:S01]  /*14200*/  FFMA R93, R93, R69.reuse, R92 ;  /* 0x000000455d5d7223 */ /* 0x080fe2000000005c */
[----:B------:R-:W-:Y:S01]  /*14210*/  LEA R179, R22, R10, 0xf ;  /* 0x0000000a16b37211 */ /* 0x000fe200078e78ff */
[-C--:B------:R-:W-:Y:S01]  /*14220*/  FFMA R97, R97, R69.reuse, R96 ;  /* 0x0000004561617223 */ /* 0x080fe20000000060 */
[----:B------:R-:W-:Y:S01]  /*14230*/  IADD3 R140, P4, R140, 0x1000, RZ ;  /* 0x000010008c8c7810 */ /* 0x000fe20007f9e0ff */
[----:B------:R-:W-:Y:S01]  /*14240*/  FFMA R69, R101, R69, R68 ;  /* 0x0000004565457223 */ /* 0x000fe20000000044 */
        /* <DEDUP_REMOVED lines=8> */
[----:B--2---:R-:W-:Y:S01]  /*142d0*/  IADD3 R168, P2, R64, UR6, RZ ;  /* 0x0000000640a87c10 */ /* 0x004fe2000ff5e0ff */
[-C--:B------:R-:W-:Y:S01]  /*142e0*/  FFMA R86, R86, R70.reuse, R85 ;  /* 0x0000004656567223 */ /* 0x080fe20000000055 */
[----:B------:R-:W-:Y:S01]  /*142f0*/  IADD3.X R141, RZ, R109, RZ, P4, !PT ;  /* 0x0000006dff8d7210 */ /* 0x000fe200027fe4ff */
[-C--:B------:R-:W-:Y:S01]  /*14300*/  FFMA R90, R90, R70.reuse, R89 ;  /* 0x000000465a5a7223 */ /* 0x080fe20000000059 */
[----:B------:R-:W-:Y:S01]  /*14310*/  LEA R181, R22, R11, 0xf ;  /* 0x0000000b16b57211 */ /* 0x000fe200078e78ff */
[-C--:B------:R-:W-:Y:S01]  /*14320*/  FFMA R94, R94, R70.reuse, R93 ;  /* 0x000000465e5e7223 */ /* 0x080fe2000000005d */
[----:B------:R-:W-:Y:S01]  /*14330*/  IADD3.X R109, R61, UR7, RZ, P0, !PT ;  /* 0x000000073d6d7c10 */ /* 0x000fe200087fe4ff */
[----:B------:R-:W-:Y:S01]  /*14340*/  FFMA R98, R98, R70, R97 ;  /* 0x0000004662627223 */ /* 0x000fe20000000061 */
[----:B------:R-:W-:Y:S01]  /*14350*/  LEA R183, R22, R12, 0xf ;  /* 0x0000000c16b77211 */ /* 0x000fe200078e78ff */
[----:B------:R2:W-:Y:S01]  /*14360*/  LDGSTS.E.BYPASS.128 [R181], [R140.64+-0x800], !PT ;  /* 0x000008008cb57fae */ /* 0x0005e2000f901c4a */
[----:B---3--:R-:W-:Y:S01]  /*14370*/  IADD3 R166, P1, R62, UR6, RZ ;  /* 0x000000063ea67c10 */ /* 0x008fe2000ff3e0ff */
[----:B------:R-:W-:Y:S01]  /*14380*/  FFMA R70, R102, R70, R69 ;  /* 0x0000004666467223 */ /* 0x000fe20000000045 */
[----:B------:R-:W-:Y:S01]  /*14390*/  IADD3 R108, P3, R108, 0x1000, RZ ;  /* 0x000010006c6c7810 */ /* 0x000fe20007f7e0ff */
[----:B------:R3:W-:Y:S01]  /*143a0*/  LDGSTS.E.BYPASS.128 [R183], [R164.64+-0x800], !PT ;  /* 0x00000800a4b77fae */ /* 0x0007e2000f901c4a */
[----:B------:R-:W-:Y:S01]  /*143b0*/  IADD3 R168, P0, R168, 0x1000, RZ ;  /* 0x00001000a8a87810 */ /* 0x000fe20007f1e0ff */
[-C--:B------:R-:W-:Y:S01]  /*143c0*/  FFMA R139, R75, R71.reuse, R74 ;  /* 0x000000474b8b7223 */ /* 0x080fe2000000004a */
[----:B-1----:R-:W-:Y:S01]  /*143d0*/  IADD3.X R110, R65, UR7, RZ, P2, !PT ;  /* 0x00000007416e7c10 */ /* 0x002fe200097fe4ff */
[----:B------:R-:W-:Y:S01]  /*143e0*/  FFMA R135, R79, R71, R78 ;  /* 0x000000474f877223 */ /* 0x000fe2000000004e */
[----:B------:R-:W-:Y:S01]  /*143f0*/  LEA R185, R22, R13, 0xf ;  /* 0x0000000d16b97211 */ /* 0x000fe200078e78ff */
[-C--:B------:R-:W-:Y:S01]  /*14400*/  FFMA R131, R83, R71.reuse, R82 ;  /* 0x0000004753837223 */ /* 0x080fe20000000052 */
[----:B------:R-:W-:Y:S01]  /*14410*/  IADD3 R166, P4, R166, 0x1000, RZ ;  /* 0x00001000a6a67810 */ /* 0x000fe20007f9e0ff */
[-C--:B------:R-:W-:Y:S01]  /*14420*/  FFMA R127, R87, R71.reuse, R86 ;  /* 0x00000047577f7223 */ /* 0x080fe20000000056 */
[----:B------:R-:W-:Y:S01]  /*14430*/  IADD3.X R111, R63, UR7, RZ, P1, !PT ;  /* 0x000000073f6f7c10 */ /* 0x000fe20008ffe4ff */
[----:B------:R-:W-:Y:S01]  /*14440*/  FFMA R123, R91, R71, R90 ;  /* 0x000000475b7b7223 */ /* 0x000fe2000000005a */
[----:B------:R-:W-:Y:S01]  /*14450*/  IADD3.X R109, RZ, R109, RZ, P3, !PT ;  /* 0x0000006dff6d7210 */ /* 0x000fe20001ffe4ff */
[----:B------:R-:W-:Y:S01]  /*14460*/  FFMA R119, R95, R71, R94 ;  /* 0x000000475f777223 */ /* 0x000fe2000000005e */
[----:B------:R-:W-:-:S02]  /*14470*/  IADD3.X R169, RZ, R110, RZ, P0, !PT ;  /* 0x0000006effa97210 */ /* 0x000fc400007fe4ff */
[----:B------:R-:W-:Y:S01]  /*14480*/  IADD3 R110, P0, R66, UR6, RZ ;  /* 0x00000006426e7c10 */ /* 0x000fe2000ff1e0ff */
[----:B------:R1:W-:Y:S01]  /*14490*/  LDGSTS.E.BYPASS.128 [R185], [R108.64+-0x800], !PT ;  /* 0x000008006cb97fae */ /* 0x0003e2000f901c4a */
[----:B---3--:R-:W-:Y:S02]  /*144a0*/  IADD3 R164, P2, R146, UR6, RZ ;  /* 0x0000000692a47c10 */ /* 0x008fe4000ff5e0ff */
[----:B--2---:R-:W-:Y:S02]  /*144b0*/  IADD3 R140, P1, R144, UR6, RZ ;  /* 0x00000006908c7c10 */ /* 0x004fe4000ff3e0ff */
[----:B------:R-:W-:Y:S02]  /*144c0*/  IADD3.X R167, RZ, R111, RZ, P4, !PT ;  /* 0x0000006fffa77210 */ /* 0x000fe400027fe4ff */
[----:B------:R-:W-:Y:S02]  /*144d0*/  LEA R187, R22, R14, 0xf ;  /* 0x0000000e16bb7211 */ /* 0x000fe400078e78ff */
[----:B------:R-:W-:-:S02]  /*144e0*/  IADD3.X R111, R67, UR7, RZ, P0, !PT ;  /* 0x00000007436f7c10 */ /* 0x000fc400087fe4ff */
[----:B------:R-:W-:Y:S01]  /*144f0*/  LEA R189, R22, R15, 0xf ;  /* 0x0000000f16bd7211 */ /* 0x000fe200078e78ff */
[----:B------:R2:W-:Y:S01]  /*14500*/  LDGSTS.E.BYPASS.128 [R187], [R166.64+-0x800], !PT ;  /* 0x00000800a6bb7fae */ /* 0x0005e2000f901c4a */
[----:B------:R-:W-:Y:S02]  /*14510*/  IADD3 R110, P3, R110, 0x1000, RZ ;  /* 0x000010006e6e7810 */ /* 0x000fe40007f7e0ff */
[----:B------:R-:W-:Y:S01]  /*14520*/  IADD3 R164, P0, R164, 0x1000, RZ ;  /* 0x00001000a4a47810 */ /* 0x000fe20007f1e0ff */
[----:B------:R3:W-:Y:S01]  /*14530*/  LDGSTS.E.BYPASS.128 [R189], [R168.64+-0x800], !PT ;  /* 0x00000800a8bd7fae */ /* 0x0007e2000f901c4a */
[----:B-1----:R-:W-:Y:S02]  /*14540*/  IADD3.X R108, R147, UR7, RZ, P2, !PT ;  /* 0x00000007936c7c10 */ /* 0x002fe400097fe4ff */
[----:B------:R-:W-:Y:S02]  /*14550*/  IADD3 R140, P4, R140, 0x1000, RZ ;  /* 0x000010008c8c7810 */ /* 0x000fe40007f9e0ff */
[----:B------:R-:W-:-:S02]  /*14560*/  IADD3.X R109, R145, UR7, RZ, P1, !PT ;  /* 0x00000007916d7c10 */ /* 0x000fc40008ffe4ff */
[C---:B------:R-:W-:Y:S02]  /*14570*/  LEA R191, R22.reuse, R16, 0xf ;  /* 0x0000001016bf7211 */ /* 0x040fe400078e78ff */
[----:B------:R-:W-:Y:S02]  /*14580*/  IADD3.X R111, RZ, R111, RZ, P3, !PT ;  /* 0x0000006fff6f7210 */ /* 0x000fe40001ffe4ff */
[----:B------:R-:W-:Y:S02]  /*14590*/  IADD3.X R165, RZ, R108, RZ, P0, !PT ;  /* 0x0000006cffa57210 */ /* 0x000fe400007fe4ff */
[----:B------:R-:W-:Y:S01]  /*145a0*/  LEA R193, R22, R17, 0xf ;  /* 0x0000001116c17211 */ /* 0x000fe200078e78ff */
[----:B------:R1:W-:Y:S01]  /*145b0*/  LDGSTS.E.BYPASS.128 [R191], [R110.64+-0x800], !PT ;  /* 0x000008006ebf7fae */ /* 0x0003e2000f901c4a */
[----:B------:R-:W-:Y:S02]  /*145c0*/  IADD3.X R141, RZ, R109, RZ, P4, !PT ;  /* 0x0000006dff8d7210 */ /* 0x000fe400027fe4ff */
[----:B------:R-:W-:-:S02]  /*145d0*/  IADD3 R108, P2, R24, UR6, RZ ;  /* 0x00000006186c7c10 */ /* 0x000fc4000ff5e0ff */
[----:B--2---:R-:W-:Y:S01]  /*145e0*/  IADD3 R166, P3, R26, UR6, RZ ;  /* 0x000000061aa67c10 */ /* 0x004fe2000ff7e0ff */
[----:B------:R2:W-:Y:S01]  /*145f0*/  LDGSTS.E.BYPASS.128 [R193], [R140.64+-0x800], !PT ;  /* 0x000008008cc17fae */ /* 0x0005e2000f901c4a */
[----:B---3--:R-:W-:Y:S02]  /*14600*/  IADD3 R168, P4, R28, UR6, RZ ;  /* 0x000000061ca87c10 */ /* 0x008fe4000ff9e0ff */
[----:B------:R-:W-:Y:S02]  /*14610*/  IADD3 R142, P1, R30, UR6, RZ ;  /* 0x000000061e8e7c10 */ /* 0x000fe4000ff3e0ff */
[----:B------:R-:W-:Y:S02]  /*14620*/  IADD3 R108, P5, R108, 0x1000, RZ ;  /* 0x000010006c6c7810 */ /* 0x000fe40007fbe0ff */
[----:B------:R-:W-:Y:S02]  /*14630*/  IADD3.X R109, R25, UR7, RZ, P2, !PT ;  /* 0x00000007196d7c10 */ /* 0x000fe400097fe4ff */
[----:B------:R-:W-:-:S02]  /*14640*/  IADD3 R166, P0, R166, 0x1000, RZ ;  /* 0x00001000a6a67810 */ /* 0x000fc40007f1e0ff */
[----:B------:R-:W-:Y:S02]  /*14650*/  IADD3 R168, P2, R168, 0x1000, RZ ;  /* 0x00001000a8a87810 */ /* 0x000fe40007f5e0ff */
[----:B------:R-:W-:Y:S02]  /*14660*/  IADD3.X R167, R27, UR7, RZ, P3, !PT ;  /* 0x000000071ba77c10 */ /* 0x000fe40009ffe4ff */
[----:B-1----:R-:W-:Y:S02]  /*14670*/  IADD3.X R111, R29, UR7, RZ, P4, !PT ;  /* 0x000000071d6f7c10 */ /* 0x002fe4000a7fe4ff */
[----:B------:R-:W-:Y:S02]  /*14680*/  LEA R195, R22, R18, 0xf ;  /* 0x0000001216c37211 */ /* 0x000fe400078e78ff */
[----:B------:R-:W-:Y:S02]  /*14690*/  IADD3 R110, P3, R142, 0x1000, RZ ;  /* 0x000010008e6e7810 */ /* 0x000fe40007f7e0ff */
[----:B--2---:R-:W-:Y:S01]  /*146a0*/  IADD3.X R140, R31, UR7, RZ, P1, !PT ;  /* 0x000000071f8c7c10 */ /* 0x004fe20008ffe4ff */
[----:B------:R1:W-:Y:S01]  /*146b0*/  LDGSTS.E.BYPASS.128 [R195], [R164.64+-0x800], !PT ;  /* 0x00000800a4c37fae */ /* 0x0003e2000f901c4a */
[----:B------:R-:W-:-:S02]  /*146c0*/  IADD3.X R109, RZ, R109, RZ, P5, !PT ;  /* 0x0000006dff6d7210 */ /* 0x000fc40002ffe4ff */
[----:B------:R-:W-:Y:S01]  /*146d0*/  IADD3.X R167, RZ, R167, RZ, P0, !PT ;  /* 0x000000a7ffa77210 */ /* 0x000fe200007fe4ff */
[----:B------:R-:W0:Y:S01]  /*146e0*/  LDGDEPBAR ;  /* 0x00000000000079af */ /* 0x000e220000000000 */
[----:B------:R-:W-:Y:S02]  /*146f0*/  IADD3.X R169, RZ, R111, RZ, P2, !PT ;  /* 0x0000006fffa97210 */ /* 0x000fe400017fe4ff */
[----:B------:R-:W-:Y:S01]  /*14700*/  IADD3.X R111, RZ, R140, RZ, P3, !PT ;  /* 0x0000008cff6f7210 */ /* 0x000fe20001ffe4ff */
[----:B------:R2:W-:Y:S01]  /*14710*/  LDGSTS.E.BYPASS.128 [R107+0x20000], [R108.64+-0x800], !PT ;  /* 0x200008006c6b7fae */ /* 0x0005e2000f901c4a */
[----:B------:R-:W-:Y:S02]  /*14720*/  IADD3 R140, P2, R32, UR6, RZ ;  /* 0x00000006208c7c10 */ /* 0x000fe4000ff5e0ff */
[----:B------:R-:W-:Y:S01]  /*14730*/  IADD3 R141, P4, R36, UR6, RZ ;  /* 0x00000006248d7c10 */ /* 0x000fe2000ff9e0ff */
[----:B------:R3:W-:Y:S01]  /*14740*/  LDGSTS.E.BYPASS.128 [R115+0x20000], [R166.64+-0x800], !PT ;  /* 0x20000800a6737fae */ /* 0x0007e2000f901c4a */
[----:B-1----:R-:W-:-:S02]  /*14750*/  IADD3 R164, P3, R34, UR6, RZ ;  /* 0x0000000622a47c10 */ /* 0x002fc4000ff7e0ff */
[----:B------:R-:W-:Y:S01]  /*14760*/  IADD3 R142, P1, R38, UR6, RZ ;  /* 0x00000006268e7c10 */ /* 0x000fe2000ff3e0ff */
[----:B------:R1:W-:Y:S01]  /*14770*/  LDGSTS.E.BYPASS.128 [R21+0x20000], [R168.64+-0x800], !PT ;  /* 0x20000800a8157fae */ /* 0x0003e2000f901c4a */
[----:B------:R-:W-:Y:S02]  /*14780*/  IADD3 R140, P5, R140, 0x1000, RZ ;  /* 0x000010008c8c7810 */ /* 0x000fe40007fbe0ff */
[----:B------:R-:W-:Y:S01]  /*14790*/  IADD3 R164, P0, R164, 0x1000, RZ ;  /* 0x00001000a4a47810 */ /* 0x000fe20007f1e0ff */
[----:B------:R4:W-:Y:S01]  /*147a0*/  LDGSTS.E.BYPASS.128 [R171+0x20000], [R110.64+-0x800], !PT ;  /* 0x200008006eab7fae */ /* 0x0009e2000f901c4a */
[----:B--2---:R-:W-:Y:S02]  /*147b0*/  IADD3.X R109, R33, UR7, RZ, P2, !PT ;  /* 0x00000007216d7c10 */ /* 0x004fe400097fe4ff */
[----:B------:R-:W-:Y:S02]  /*147c0*/  IADD3 R108, P2, R141, 0x1000, RZ ;  /* 0x000010008d6c7810 */ /* 0x000fe40007f5e0ff */
[----:B------:R-:W-:-:S02]  /*147d0*/  IADD3.X R107, R35, UR7, RZ, P3, !PT ;  /* 0x00000007236b7c10 */ /* 0x000fc40009ffe4ff */
[----:B------:R-:W-:Y:S02]  /*147e0*/  IADD3.X R141, RZ, R109, RZ, P5, !PT ;  /* 0x0000006dff8d7210 */ /* 0x000fe40002ffe4ff */
[----:B-1----:R-:W-:Y:S02]  /*147f0*/  IADD3.X R21, R37, UR7, RZ, P4, !PT ;  /* 0x0000000725157c10 */ /* 0x002fe4000a7fe4ff */
[----:B------:R-:W-:Y:S01]  /*14800*/  IADD3.X R165, RZ, R107, RZ, P0, !PT ;  /* 0x0000006bffa57210 */ /* 0x000fe200007fe4ff */
[----:B------:R1:W-:Y:S01]  /*14810*/  LDGSTS.E.BYPASS.128 [R173+0x20000], [R140.64+-0x800], !PT ;  /* 0x200008008cad7fae */ /* 0x0003e2000f901c4a */
[----:B----4-:R-:W-:Y:S02]  /*14820*/  IADD3 R110, P3, R142, 0x1000, RZ ;  /* 0x000010008e6e7810 */ /* 0x010fe40007f7e0ff */
[----:B------:R-:W-:Y:S01]  /*14830*/  IADD3.X R111, R39, UR7, RZ, P1, !PT ;  /* 0x00000007276f7c10 */ /* 0x000fe20008ffe4ff */
[----:B------:R2:W-:Y:S01]  /*14840*/  LDGSTS.E.BYPASS.128 [R175+0x20000], [R164.64+-0x800], !PT ;  /* 0x20000800a4af7fae */ /* 0x0005e2000f901c4a */
[----:B------:R-:W-:-:S02]  /*14850*/  IADD3.X R109, RZ, R21, RZ, P2, !PT ;  /* 0x00000015ff6d7210 */ /* 0x000fc400017fe4ff */
[----:B------:R-:W-:Y:S02]  /*14860*/  IADD3.X R111, RZ, R111, RZ, P3, !PT ;  /* 0x0000006fff6f7210 */ /* 0x000fe40001ffe4ff */
[----:B---3--:R-:W-:Y:S01]  /*14870*/  IADD3 R166, P2, R40, UR6, RZ ;  /* 0x0000000628a67c10 */ /* 0x008fe2000ff5e0ff */
[----:B------:R3:W-:Y:S01]  /*14880*/  LDGSTS.E.BYPASS.128 [R177+0x20000], [R108.64+-0x800], !PT ;  /* 0x200008006cb17fae */ /* 0x0007e2000f901c4a */
[----:B------:R-:W-:Y:S02]  /*14890*/  IADD3 R168, P3, R42, UR6, RZ ;  /* 0x000000062aa87c10 */ /* 0x000fe4000ff7e0ff */
[----:B------:R-:W-:Y:S01]  /*148a0*/  IADD3 R107, P4, R44, UR6, RZ ;  /* 0x000000062c6b7c10 */ /* 0x000fe2000ff9e0ff */
[----:B------:R4:W-:Y:S01]  /*148b0*/  LDGSTS.E.BYPASS.128 [R179+0x20000], [R110.64+-0x800], !PT ;  /* 0x200008006eb37fae */ /* 0x0009e2000f901c4a */
[----:B------:R-:W-:Y:S02]  /*148c0*/  IADD3 R21, P1, R46, UR6, RZ ;  /* 0x000000062e157c10 */ /* 0x000fe4000ff3e0ff */
[----:B------:R-:W-:-:S02]  /*148d0*/  IADD3 R166, P5, R166, 0x1000, RZ ;  /* 0x00001000a6a67810 */ /* 0x000fc40007fbe0ff */
[----:B-1----:R-:W-:Y:S02]  /*148e0*/  IADD3.X R141, R41, UR7, RZ, P2, !PT ;  /* 0x00000007298d7c10 */ /* 0x002fe400097fe4ff */
[----:B------:R-:W-:Y:S02]  /*148f0*/  IADD3 R168, P0, R168, 0x1000, RZ ;  /* 0x00001000a8a87810 */ /* 0x000fe40007f1e0ff */
[----:B------:R-:W-:Y:S02]  /*14900*/  IADD3 R140, P2, R107, 0x1000, RZ ;  /* 0x000010006b8c7810 */ /* 0x000fe40007f5e0ff */
[----:B------:R-:W-:Y:S02]  /*14910*/  IADD3.X R115, R43, UR7, RZ, P3, !PT ;  /* 0x000000072b737c10 */ /* 0x000fe40009ffe4ff */
[----:B------:R-:W-:Y:S02]  /*14920*/  IADD3.X R107, R45, UR7, RZ, P4, !PT ;  /* 0x000000072d6b7c10 */ /* 0x000fe4000a7fe4ff */
[----:B---3--:R-:W-:-:S02]  /*14930*/  IADD3 R108, P3, R21, 0x1000, RZ ;  /* 0x00001000156c7810 */ /* 0x008fc40007f7e0ff */
[----:B------:R-:W-:Y:S02]  /*14940*/  IADD3.X R21, R47, UR7, RZ, P1, !PT ;  /* 0x000000072f157c10 */ /* 0x000fe40008ffe4ff */
[----:B------:R-:W-:Y:S02]  /*14950*/  IADD3.X R167, RZ, R141, RZ, P5, !PT ;  /* 0x0000008dffa77210 */ /* 0x000fe40002ffe4ff */
[----:B------:R-:W-:Y:S02]  /*14960*/  IADD3.X R169, RZ, R115, RZ, P0, !PT ;  /* 0x00000073ffa97210 */ /* 0x000fe400007fe4ff */
[----:B------:R-:W-:Y:S01]  /*14970*/  IADD3.X R141, RZ, R107, RZ, P2, !PT ;  /* 0x0000006bff8d7210 */ /* 0x000fe200017fe4ff */
[----:B------:R1:W-:Y:S01]  /*14980*/  LDGSTS.E.BYPASS.128 [R181+0x20000], [R166.64+-0x800], !PT ;  /* 0x20000800a6b57fae */ /* 0x0003e2000f901c4a */
[----:B------:R-:W-:Y:S02]  /*14990*/  IADD3.X R109, RZ, R21, RZ, P3, !PT ;  /* 0x00000015ff6d7210 */ /* 0x000fe40001ffe4ff */
[----:B----4-:R-:W-:Y:S01]  /*149a0*/  IADD3 R110, P2, R48, UR6, RZ ;  /* 0x00000006306e7c10 */ /* 0x010fe2000ff5e0ff */
[----:B------:R3:W-:Y:S01]  /*149b0*/  LDGSTS.E.BYPASS.128 [R183+0x20000], [R168.64+-0x800], !PT ;  /* 0x20000800a8b77fae */ /* 0x0007e2000f901c4a */
[----:B--2---:R-:W-:-:S02]  /*149c0*/  IADD3 R164, P3, R50, UR6, RZ ;  /* 0x0000000632a47c10 */ /* 0x004fc4000ff7e0ff */
[----:B------:R-:W-:Y:S01]  /*149d0*/  IADD3 R107, P4, R52, UR6, RZ ;  /* 0x00000006346b7c10 */ /* 0x000fe2000ff9e0ff */
[----:B------:R3:W-:Y:S01]  /*149e0*/  LDGSTS.E.BYPASS.128 [R185+0x20000], [R140.64+-0x800], !PT ;  /* 0x200008008cb97fae */ /* 0x0007e2000f901c4a */
[----:B------:R-:W-:Y:S01]  /*149f0*/  IADD3 R21, P1, R54, UR6, RZ ;  /* 0x0000000636157c10 */ /* 0x000fe2000ff3e0ff */
[----:B------:R-:W-:Y:S01]  /*14a00*/  UIADD3 UR6, UP2, UR6, 0x200, URZ ;  /* 0x0000020006067890 */ /* 0x000fe2000ff5e03f */
[----:B------:R-:W-:Y:S01]  /*14a10*/  IADD3 R110, P5, R110, 0x1000, RZ ;  /* 0x000010006e6e7810 */ /* 0x000fe20007fbe0ff */
[----:B------:R2:W-:Y:S01]  /*14a20*/  LDGSTS.E.BYPASS.128 [R187+0x20000], [R108.64+-0x800], !PT ;  /* 0x200008006cbb7fae */ /* 0x0005e2000f901c4a */
[----:B------:R-:W-:Y:S02]  /*14a30*/  IADD3.X R111, R49, UR7, RZ, P2, !PT ;  /* 0x00000007316f7c10 */ /* 0x000fe400097fe4ff */
[----:B------:R-:W-:Y:S02]  /*14a40*/  IADD3 R164, P0, R164, 0x1000, RZ ;  /* 0x00001000a4a47810 */ /* 0x000fe40007f1e0ff */
[----:B-1----:R-:W-:-:S02]  /*14a50*/  IADD3 R166, P2, R107, 0x1000, RZ ;  /* 0x000010006ba67810 */ /* 0x002fc40007f5e0ff */
[----:B------:R-:W-:Y:S02]  /*14a60*/  IADD3.X R115, R51, UR7, RZ, P3, !PT ;  /* 0x0000000733737c10 */ /* 0x000fe40009ffe4ff */
[----:B------:R-:W-:Y:S02]  /*14a70*/  IADD3.X R107, R53, UR7, RZ, P4, !PT ;  /* 0x00000007356b7c10 */ /* 0x000fe4000a7fe4ff */
[----:B------:R-:W-:Y:S02]  /*14a80*/  IADD3.X R111, RZ, R111, RZ, P5, !PT ;  /* 0x0000006fff6f7210 */ /* 0x000fe40002ffe4ff */
[----:B--2---:R-:W-:Y:S02]  /*14a90*/  IADD3 R108, P3, R21, 0x1000, RZ ;  /* 0x00001000156c7810 */ /* 0x004fe40007f7e0ff */
[----:B------:R-:W-:Y:S01]  /*14aa0*/  IADD3.X R21, R55, UR7, RZ, P1, !PT ;  /* 0x0000000737157c10 */ /* 0x000fe20008ffe4ff */
[----:B------:R3:W-:Y:S01]  /*14ab0*/  LDGSTS.E.BYPASS.128 [R189+0x20000], [R110.64+-0x800], !PT ;  /* 0x200008006ebd7fae */ /* 0x0007e2000f901c4a */
[----:B------:R-:W-:Y:S01]  /*14ac0*/  IADD3.X R165, RZ, R115, RZ, P0, !PT ;  /* 0x00000073ffa57210 */ /* 0x000fe200007fe4ff */
[----:B------:R-:W-:Y:S01]  /*14ad0*/  UIADD3.X UR7, URZ, UR7, URZ, UP2, !UPT ;  /* 0x000000073f077290 */ /* 0x000fe200097fe43f */
[----:B------:R-:W-:Y:S01]  /*14ae0*/  IADD3.X R167, RZ, R107, RZ, P2, !PT ;  /* 0x0000006bffa77210 */ /* 0x000fe200017fe4ff */
[----:B------:R-:W-:Y:S01]  /*14af0*/  FFMA R115, R99, R71, R98 ;  /* 0x0000004763737223 */ /* 0x000fe20000000062 */
[----:B------:R-:W-:Y:S01]  /*14b00*/  IADD3.X R109, RZ, R21, RZ, P3, !PT ;  /* 0x00000015ff6d7210 */ /* 0x000fe20001ffe4ff */
[----:B------:R3:W-:Y:S01]  /*14b10*/  LDGSTS.E.BYPASS.128 [R191+0x20000], [R164.64+-0x800], !PT ;  /* 0x20000800a4bf7fae */ /* 0x0007e2000f901c4a */
[----:B------:R-:W-:Y:S01]  /*14b20*/  PLOP3.LUT P0, PT, PT, PT, UP0, 0x80, 0x0 ;  /* 0x000000000000781c */ /* 0x000fe20003f0f008 */
[----:B------:R-:W-:Y:S01]  /*14b30*/  UPLOP3.LUT UP0, UPT, UPT, UPT, UPT, 0x40, 0x0 ;  /* 0x000000000000789c */ /* 0x000fe20003f0e870 */
[----:B------:R-:W-:Y:S01]  /*14b40*/  FFMA R107, R103, R71, R70 ;  /* 0x00000047676b7223 */ /* 0x000fe20000000046 */
[----:B------:R3:W-:Y:S04]  /*14b50*/  LDGSTS.E.BYPASS.128 [R193+0x20000], [R166.64+-0x800], !PT ;  /* 0x20000800a6c17fae */ /* 0x0007e8000f901c4a */
[----:B------:R3:W-:Y:S04]  /*14b60*/  LDGSTS.E.BYPASS.128 [R195+0x20000], [R108.64+-0x800], !PT ;  /* 0x200008006cc37fae */ /* 0x0007e8000f901c4a */
[----:B------:R-:W0:Y:S01]  /*14b70*/  LDGDEPBAR ;  /* 0x00000000000079af */ /* 0x000e220000000000 */
[----:B------:R-:W-:-:S04]  /*14b80*/  DEPBAR.LE SB0, 0x6 ;  /* 0x000081800000791a */ /* 0x000fc80000000000 */
[----:B------:R-:W-:Y:S06]  /*14b90*/  BAR.SYNC 0x0 ;  /* 0x0000000000007b1d */ /* 0x000fec0000000000 */
[----:B---3--:R-:W-:Y:S01]  /*14ba0*/  @!P0 CALL.REL.NOINC `(.L_x_0) ;  /* 0x0000001000008944 */ /* 0x008fe20003c00000 */
[----:B------:R-:W-:Y:S05]  /*14bb0*/  BRA `(.L_x_1) ;  /* 0xfffedb8000007947 */ /* 0x000fea000383ffff */
.L_x_0:
[----:B------:R-:W1:Y:S01]  /*14bc0*/  S2R R3, SR_TID.X ;  /* 0x0000000000037919 */ /* 0x000e620000002100 */
[----:B------:R-:W-:-:S04]  /*14bd0*/  DEPBAR.LE SB0, 0x0 ;  /* 0x000080000000791a */ /* 0x000fc80000000000 */
[----:B------:R-:W-:Y:S01]  /*14be0*/  ULDC UR4, c[0x0][0x178] ;  /* 0x00005e0000047ab9 */ /* 0x000fe20000000800 */
[C---:B------:R-:W-:Y:S01]  /*14bf0*/  LOP3.LUT R4, R2.reuse, 0x20, RZ, 0xfc, !PT ;  /* 0x0000002002047812 */ /* 0x040fe200078efcff */
[----:B------:R-:W-:Y:S01]  /*14c00*/  UIMAD UR4, UR4, 0x32, URZ ;  /* 0x00000032040478a4 */ /* 0x000fe2000f8e023f */
[----:B------:R-:W-:Y:S02]  /*14c10*/  MOV R21, 0x4 ;  /* 0x0000000400157802 */ /* 0x000fe40000000f00 */
[C---:B------:R-:W-:Y:S02]  /*14c20*/  LOP3.LUT R6, R2.reuse, 0x28, RZ, 0xfc, !PT ;  /* 0x0000002802067812 */ /* 0x040fe400078efcff */
[----:B------:R-:W-:Y:S02]  /*14c30*/  LOP3.LUT R7, R2, 0x30, RZ, 0xfc, !PT ;  /* 0x0000003002077812 */ /* 0x000fe400078efcff */
[----:B-1----:R-:W-:Y:S02]  /*14c40*/  SHF.R.U32.HI R15, RZ, 0x4, R3 ;  /* 0x00000004ff0f7819 */ /* 0x002fe40000011603 */
[----:B------:R-:W-:-:S02]  /*14c50*/  SHF.L.U32 R5, R3, 0x2, RZ ;  /* 0x0000000203057819 */ /* 0x000fc400000006ff */
[----:B------:R-:W-:Y:S02]  /*14c60*/  SGXT.U32 R15, R15, 0x3 ;  /* 0x000000030f0f781a */ /* 0x000fe40000000000 */
[----:B------:R-:W-:Y:S02]  /*14c70*/  LOP3.LUT R5, R0, 0x3c, R5, 0xf8, !PT ;  /* 0x0000003c00057812 */ /* 0x000fe400078ef805 */
[----:B------:R-:W-:Y:S01]  /*14c80*/  LOP3.LUT R3, R2, 0x18, RZ, 0xfc, !PT ;  /* 0x0000001802037812 */ /* 0x000fe200078efcff */
[----:B------:R-:W-:Y:S01]  /*14c90*/  IMAD R20, R15, 0x110, R20 ;  /* 0x000001100f147824 */ /* 0x000fe200078e0214 */
[----:B------:R-:W-:Y:S06]  /*14ca0*/  BAR.SYNC 0x0 ;  /* 0x0000000000007b1d */ /* 0x000fec0000000000 */
[----:B------:R-:W-:Y:S01]  /*14cb0*/  SHF.L.U32 R0, R20, 0x2, RZ ;  /* 0x0000000214007819 */ /* 0x000fe200000006ff */
[----:B------:R-:W-:Y:S01]  /*14cc0*/  STS.128 [R20.X4], R136 ;  /* 0x0000008814007388 */ /* 0x000fe20000004c00 */
[----:B------:R-:W-:Y:S01]  /*14cd0*/  ISETP.GE.AND P0, PT, R5, 0xb0, PT ;  /* 0x000000b00500780c */ /* 0x000fe20003f06270 */
[----:B------:R-:W-:-:S02]  /*14ce0*/  IMAD R14, R2, 0xb0, R5 ;  /* 0x000000b0020e7824 */ /* 0x000fc400078e0205 */
[----:B------:R-:W-:Y:S01]  /*14cf0*/  IMAD R15, R15, -0x330, R0 ;  /* 0xfffffcd00f0f7824 */ /* 0x000fe200078e0200 */
[----:B------:R-:W-:Y:S01]  /*14d00*/  STS.128 [R20.X4+0x110], R132 ;  /* 0x0001108414007388 */ /* 0x000fe20000004c00 */
[C---:B------:R-:W-:Y:S02]  /*14d10*/  ISETP.LT.AND P1, PT, R2.reuse, UR4, !P0 ;  /* 0x0000000402007c0c */ /* 0x040fe4000c721270 */
[----:B------:R-:W-:Y:S01]  /*14d20*/  LOP3.LUT R0, R2, 0x8, RZ, 0xfc, !PT ;  /* 0x0000000802007812 */ /* 0x000fe200078efcff */
[----:B------:R-:W-:Y:S01]  /*14d30*/  STS.128 [R20.X4+0x220], R128 ;  /* 0x0002208014007388 */ /* 0x000fe20000004c00 */
[----:B------:R-:W-:Y:S01]  /*14d40*/  ISETP.LT.AND P3, PT, R4, UR4, !P0 ;  /* 0x0000000404007c0c */ /* 0x000fe2000c761270 */
[----:B------:R-:W-:Y:S01]  /*14d50*/  IMAD.WIDE R4, R14, R21, c[0x0][0x170] ;  /* 0x00005c000e047625 */ /* 0x000fe200078e0215 */
[----:B------:R-:W-:Y:S01]  /*14d60*/  ISETP.LT.AND P6, PT, R0, UR4, !P0 ;  /* 0x0000000400007c0c */ /* 0x000fe2000c7c1270 */
[----:B------:R-:W-:Y:S01]  /*14d70*/  STS.128 [R20.X4+0x330], R124 ;  /* 0x0003307c14007388 */ /* 0x000fe20000004c00 */
[----:B------:R-:W-:-:S03]  /*14d80*/  LOP3.LUT R0, R2, 0x10, RZ, 0xfc, !PT ;  /* 0x0000001002007812 */ /* 0x000fc600078efcff */
[----:B------:R-:W-:Y:S06]  /*14d90*/  BAR.SYNC 0x0 ;  /* 0x0000000000007b1d */ /* 0x000fec0000000000 */
[----:B------:R-:W1:Y:S01]  /*14da0*/  LDS.128 R16, [R15] ;  /* 0x000000000f107984 */ /* 0x000e620000000c00 */
[----:B------:R-:W-:Y:S02]  /*14db0*/  ISETP.LT.AND P5, PT, R0, UR4, !P0 ;  /* 0x0000000400007c0c */ /* 0x000fe4000c7a1270 */
[----:B------:R-:W-:Y:S01]  /*14dc0*/  LOP3.LUT R0, R2, 0x38, RZ, 0xfc, !PT ;  /* 0x0000003802007812 */ /* 0x000fe200078efcff */
[----:B------:R-:W2:Y:S01]  /*14dd0*/  LDS.128 R24, [R15+0x880] ;  /* 0x000880000f187984 */ /* 0x000ea20000000c00 */
[----:B------:R-:W-:-:S02]  /*14de0*/  ISETP.LT.AND P4, PT, R3, UR4, !P0 ;  /* 0x0000000403007c0c */ /* 0x000fc4000c781270 */
[----:B------:R-:W-:Y:S01]  /*14df0*/  IADD3 R3, R14, 0x580, RZ ;  /* 0x000005800e037810 */ /* 0x000fe20007ffe0ff */
[----:B------:R-:W3:Y:S01]  /*14e00*/  LDS.128 R28, [R15+0x1100] ;  /* 0x001100000f1c7984 */ /* 0x000ee20000000c00 */
[----:B------:R-:W-:Y:S02]  /*14e10*/  ISETP.LT.AND P2, PT, R6, UR4, !P0 ;  /* 0x0000000406007c0c */ /* 0x000fe4000c741270 */
[C---:B------:R-:W-:Y:S01]  /*14e20*/  IADD3 R6, R14.reuse, 0xb00, RZ ;  /* 0x00000b000e067810 */ /* 0x040fe20007ffe0ff */
[----:B------:R-:W4:Y:S01]  /*14e30*/  LDS.128 R32, [R15+0x1980] ;  /* 0x001980000f207984 */ /* 0x000f220000000c00 */
[C---:B------:R-:W-:Y:S01]  /*14e40*/  IADD3 R8, R14.reuse, 0x1080, RZ ;  /* 0x000010800e087810 */ /* 0x040fe20007ffe0ff */
[-C--:B------:R-:W-:Y:S01]  /*14e50*/  IMAD.WIDE R2, R3, R21.reuse, c[0x0][0x170] ;  /* 0x00005c0003027625 */ /* 0x080fe200078e0215 */
[C---:B------:R-:W-:Y:S01]  /*14e60*/  IADD3 R10, R14.reuse, 0x1b80, RZ ;  /* 0x00001b800e0a7810 */ /* 0x040fe20007ffe0ff */
[----:B------:R-:W-:Y:S06]  /*14e70*/  BAR.SYNC 0x0 ;  /* 0x0000000000007b1d */ /* 0x000fec0000000000 */
[----:B------:R-:W-:Y:S01]  /*14e80*/  STS.128 [R20.X4], R120 ;  /* 0x0000007814007388 */ /* 0x000fe20000004c00 */
[----:B------:R-:W-:Y:S01]  /*14e90*/  IADD3 R12, R14, 0x2100, RZ ;  /* 0x000021000e0c7810 */ /* 0x000fe20007ffe0ff */
[----:B------:R-:W-:-:S02]  /*14ea0*/  IMAD.WIDE R8, R8, R21, c[0x0][0x170] ;  /* 0x00005c0008087625 */ /* 0x000fc400078e0215 */
[----:B------:R-:W-:Y:S02]  /*14eb0*/  STS.128 [R20.X4+0x110], R116 ;  /* 0x0001107414007388 */ /* 0x000fe40000004c00 */
[-C--:B------:R-:W-:Y:S02]  /*14ec0*/  IMAD.WIDE R10, R10, R21.reuse, c[0x0][0x170] ;  /* 0x00005c000a0a7625 */ /* 0x080fe400078e0215 */
[----:B------:R-:W-:Y:S02]  /*14ed0*/  STS.128 [R20.X4+0x220], R112 ;  /* 0x0002207014007388 */ /* 0x000fe40000004c00 */
[-C--:B------:R-:W-:Y:S02]  /*14ee0*/  IMAD.WIDE R12, R12, R21.reuse, c[0x0][0x170] ;  /* 0x00005c000c0c7625 */ /* 0x080fe400078e0215 */
[----:B------:R-:W-:Y:S04]  /*14ef0*/  STS.128 [R20.X4+0x330], R104 ;  /* 0x0003306814007388 */ /* 0x000fe80000004c00 */
[----:B------:R-:W-:Y:S06]  /*14f00*/  BAR.SYNC 0x0 ;  /* 0x0000000000007b1d */ /* 0x000fec0000000000 */
[----:B------:R-:W4:Y:S04]  /*14f10*/  LDS.128 R36, [R15] ;  /* 0x000000000f247984 */ /* 0x000f280000000c00 */
[----:B------:R-:W4:Y:S04]  /*14f20*/  LDS.128 R40, [R15+0x880] ;  /* 0x000880000f287984 */ /* 0x000f280000000c00 */
[----:B------:R-:W4:Y:S04]  /*14f30*/  LDS.128 R44, [R15+0x1100] ;  /* 0x001100000f2c7984 */ /* 0x000f280000000c00 */
[----:B-1----:R1:W-:Y:S01]  /*14f40*/  @P1 STG.E.128 [R4.64], R16 ;  /* 0x0000001004001986 */ /* 0x0023e2000c101d0a */
[----:B------:R-:W-:Y:S01]  /*14f50*/  ISETP.LT.AND P1, PT, R7, UR4, !P0 ;  /* 0x0000000407007c0c */ /* 0x000fe2000c721270 */
[----:B------:R-:W-:Y:S01]  /*14f60*/  IMAD.WIDE R6, R6, R21, c[0x0][0x170] ;  /* 0x00005c0006067625 */ /* 0x000fe200078e0215 */
[----:B------:R-:W-:Y:S01]  /*14f70*/  ISETP.LT.AND P0, PT, R0, UR4, !P0 ;  /* 0x0000000400007c0c */ /* 0x000fe2000c701270 */
[----:B--2---:R2:W-:Y:S01]  /*14f80*/  @P6 STG.E.128 [R2.64], R24 ;  /* 0x0000001802006986 */ /* 0x0045e2000c101d0a */
[----:B------:R-:W-:-:S03]  /*14f90*/  IADD3 R0, R14, 0x1600, RZ ;  /* 0x000016000e007810 */ /* 0x000fc60007ffe0ff */
[----:B---3--:R2:W-:Y:S04]  /*14fa0*/  @P5 STG.E.128 [R6.64], R28 ;  /* 0x0000001c06005986 */ /* 0x0085e8000c101d0a */
[----:B----4-:R2:W-:Y:S01]  /*14fb0*/  @P4 STG.E.128 [R8.64], R32 ;  /* 0x0000002008004986 */ /* 0x0105e2000c101d0a */
[----:B-1----:R-:W-:-:S05]  /*14fc0*/  IMAD.WIDE R4, R0, R21, c[0x0][0x170] ;  /* 0x00005c0000047625 */ /* 0x002fca00078e0215 */
[----:B------:R2:W-:Y:S04]  /*14fd0*/  @P3 STG.E.128 [R4.64], R36 ;  /* 0x0000002404003986 */ /* 0x0005e8000c101d0a */
[----:B------:R2:W-:Y:S04]  /*14fe0*/  @P2 STG.E.128 [R10.64], R40 ;  /* 0x000000280a002986 */ /* 0x0005e8000c101d0a */
[----:B------:R2:W-:Y:S01]  /*14ff0*/  @P1 STG.E.128 [R12.64], R44 ;  /* 0x0000002c0c001986 */ /* 0x0005e2000c101d0a */
[----:B------:R-:W-:Y:S05]  /*15000*/  @!P0 EXIT ;  /* 0x000000000000894d */ /* 0x000fea0003800000 */
[----:B--2---:R-:W1:Y:S01]  /*15010*/  LDS.128 R4, [R15+0x1980] ;  /* 0x001980000f047984 */ /* 0x004e620000000c00 */
[----:B------:R-:W-:-:S05]  /*15020*/  IADD3 R2, R14, 0x2680, RZ ;  /* 0x000026800e027810 */ /* 0x000fca0007ffe0ff */
[----:B------:R-:W-:-:S05]  /*15030*/  IMAD.WIDE R2, R2, R21, c[0x0][0x170] ;  /* 0x00005c0002027625 */ /* 0x000fca00078e0215 */
[----:B-1----:R-:W-:Y:S01]  /*15040*/  STG.E.128 [R2.64], R4 ;  /* 0x0000000402007986 */ /* 0x002fe2000c101d0a */
[----:B------:R-:W-:Y:S05]  /*15050*/  EXIT ;  /* 0x000000000000794d */ /* 0x000fea0003800000 */
.L_x_2:
[----:B------:R-:W-:-:S00]  /*15060*/  BRA `(.L_x_2) ;  /* 0xfffffff000007947 */ /* 0x000fc0000383ffff */
[----:B------:R-:W-:-:S00]  /*15070*/  NOP ;  /* 0x0000000000007918 */ /* 0x000fc00000000000 */
        /* <DEDUP_REMOVED lines=8> */
.L_x_3:


//--------------------- .nv.shared.triton_mm      --------------------------
	.section	.nv.shared.triton_mm,"aw",@nobits
	.align	16
